// auto-generated by cutlass_sweep.gemm — config: {"arch": "sm_90", "cluster_m": 8, "cluster_n": 1, "dtype": "e4m3", "dtype_b": "e4m3", "layout": "nt", "stages": 0, "tile_k": 32, "tile_m": 128, "tile_n": 128}
#include "cutlass/cutlass.h"
#include "cutlass/gemm/collective/collective_builder.hpp"
#include "cutlass/gemm/device/gemm_universal_adapter.h"
#include "cutlass/gemm/kernel/gemm_universal.hpp"
#include "cutlass/epilogue/collective/collective_builder.hpp"

using ElemA = cutlass::float_e4m3_t;
using ElemB = cutlass::float_e4m3_t;
using ElemCD = cutlass::float_e4m3_t;
using Acc  = float;
using TileShape    = cute::Shape<cute::_128, cute::_128, cute::_32>;
using ClusterShape = cute::Shape<cute::_8, cute::_1, cute::_1>;

using CollectiveEpilogue = typename cutlass::epilogue::collective::CollectiveBuilder<
    cutlass::arch::Sm90, cutlass::arch::OpClassTensorOp,
    TileShape, ClusterShape,
    cutlass::epilogue::collective::EpilogueTileAuto,
    Acc, Acc,
    ElemCD, cutlass::layout::RowMajor, 128 / cutlass::sizeof_bits<ElemCD>::value,
    ElemCD, cutlass::layout::RowMajor, 128 / cutlass::sizeof_bits<ElemCD>::value,
    cutlass::epilogue::collective::EpilogueScheduleAuto
  >::CollectiveOp;

using CollectiveMainloop = typename cutlass::gemm::collective::CollectiveBuilder<
    cutlass::arch::Sm90, cutlass::arch::OpClassTensorOp,
    ElemA, cutlass::layout::RowMajor, 128 / cutlass::sizeof_bits<ElemA>::value,
    ElemB, cutlass::layout::ColumnMajor, 128 / cutlass::sizeof_bits<ElemB>::value,
    Acc,
    TileShape, ClusterShape,
    cutlass::gemm::collective::StageCountAutoCarveout<static_cast<int>(sizeof(typename CollectiveEpilogue::SharedStorage))>,
    cutlass::gemm::collective::KernelScheduleAuto
  >::CollectiveOp;

using GemmKernel = cutlass::gemm::kernel::GemmUniversal<
    cute::Shape<int,int,int,int>,
    CollectiveMainloop,
    CollectiveEpilogue
>;
using Gemm = cutlass::gemm::device::GemmUniversalAdapter<GemmKernel>;

// Force the device kernel symbol into the cubin without needing a host main.
auto* _anchor = &cutlass::device_kernel<GemmKernel>;


// ===== COMPILED SASS (sm_90a) =====

	.target	sm_90a

	.elftype	@"ET_EXEC"


//--------------------- .note.nv.tkinfo           --------------------------
	.section	.note.nv.tkinfo,"",@"SHT_NOTE"
	.sectionflags	@"SHF_NOTE_NV_TKINFO"
	.tkinfo
        /*0018*/ 	.word	0x00000002
        /*0030*/ 	.string	""
        /*0030*/ 	.string	"ptxas"
        /*0030*/ 	.string	"Cuda compilation tools, release 13.0, V13.0.88"
        /*0030*/ 	.string	"Build cuda_13.0.r13.0/compiler.36424714_0"
        /*0030*/ 	.string	"-arch sm_90a -m 64 "



//--------------------- .note.nv.cuinfo           --------------------------
	.section	.note.nv.cuinfo,"",@"SHT_NOTE"
	.sectionflags	@"SHF_NOTE_NV_CUINFO"
        /*0018*/ 	.short	0x0002
        /*001a*/ 	.short	0x005a
        /*001c*/ 	.short	0x0082
	.zero		2


//--------------------- .nv.info                  --------------------------
	.section	.nv.info,"",@"SHT_CUDA_INFO"
	.align	4


	//----- nvinfo : EIATTR_REGCOUNT
	.align		4
        /*0000*/ 	.byte	0x04, 0x2f
        /*0002*/ 	.short	(.L_12 - .L_11)
	.align		4
.L_11:
        /*0004*/ 	.word	index@(_ZN7cutlass13device_kernelINS_4gemm6kernel13GemmUniversalIN4cute5tupleIJiiiiEEENS1_10collective13CollectiveMmaINS1_37MainloopSm90TmaGmmaWarpSpecializedFP8ILi28ENS5_IJNS4_1CILi8EEENSA_ILi1EEESC_EEENS1_35KernelTmaWarpSpecializedCooperativeEEENS5_IJNSA_ILi128EEESG_NSA_ILi32EEEEEENS_12float_e4m3_tENS5_IJlSC_lEEESJ_SK_NS4_8TiledMMAINS4_8MMA_AtomIJNS4_4SM904GMMA31MMA_64x128x32_F32E4M3E4M3_SS_TNILNSO_7ScaleInE1ELSQ_1EEEEEENS4_6LayoutINS5_IJNSA_ILi2EEESC_SC_EEENS5_IJSC_NSA_ILi0EEESW_EEEEENS5_IJNS4_10UnderscoreESZ_SZ_EEEEENS4_13SM90_TMA_LOADENS4_14ComposedLayoutINS4_7SwizzleILi1ELi4ELi3EEENS4_18smem_ptr_flag_bitsILi8EEENST_INS5_IJSB_SH_EEENS5_IJSH_SC_EEEEEEEvNS4_8identityENS4_23SM90_TMA_LOAD_MULTICASTES1B_vS1C_EENS_8epilogue10collective6detail29Sm90TmaWarpSpecializedAdapterINS1G_15DefaultEpilogueISJ_SK_SK_NS1F_6thread17LinearCombinationISJ_Li1EffLNS1K_9ScaleType4KindE0ELNS_15FloatRoundStyleE2ESJ_EENS1_15EpilogueDefaultEEEEEvvEEEEvNT_6ParamsE)
        /*0008*/ 	.word	0x000000a8


	//----- nvinfo : EIATTR_FRAME_SIZE
	.align		4
.L_12:
        /*000c*/ 	.byte	0x04, 0x11
        /*000e*/ 	.short	(.L_14 - .L_13)
	.align		4
.L_13:
        /*0010*/ 	.word	index@(_ZN7cutlass13device_kernelINS_4gemm6kernel13GemmUniversalIN4cute5tupleIJiiiiEEENS1_10collective13CollectiveMmaINS1_37MainloopSm90TmaGmmaWarpSpecializedFP8ILi28ENS5_IJNS4_1CILi8EEENSA_ILi1EEESC_EEENS1_35KernelTmaWarpSpecializedCooperativeEEENS5_IJNSA_ILi128EEESG_NSA_ILi32EEEEEENS_12float_e4m3_tENS5_IJlSC_lEEESJ_SK_NS4_8TiledMMAINS4_8MMA_AtomIJNS4_4SM904GMMA31MMA_64x128x32_F32E4M3E4M3_SS_TNILNSO_7ScaleInE1ELSQ_1EEEEEENS4_6LayoutINS5_IJNSA_ILi2EEESC_SC_EEENS5_IJSC_NSA_ILi0EEESW_EEEEENS5_IJNS4_10UnderscoreESZ_SZ_EEEEENS4_13SM90_TMA_LOADENS4_14ComposedLayoutINS4_7SwizzleILi1ELi4ELi3EEENS4_18smem_ptr_flag_bitsILi8EEENST_INS5_IJSB_SH_EEENS5_IJSH_SC_EEEEEEEvNS4_8identityENS4_23SM90_TMA_LOAD_MULTICASTES1B_vS1C_EENS_8epilogue10collective6detail29Sm90TmaWarpSpecializedAdapterINS1G_15DefaultEpilogueISJ_SK_SK_NS1F_6thread17LinearCombinationISJ_Li1EffLNS1K_9ScaleType4KindE0ELNS_15FloatRoundStyleE2ESJ_EENS1_15EpilogueDefaultEEEEEvvEEEEvNT_6ParamsE)
        /*0014*/ 	.word	0x00000000


	//----- nvinfo : EIATTR_MIN_STACK_SIZE
	.align		4
.L_14:
        /*0018*/ 	.byte	0x04, 0x12
        /*001a*/ 	.short	(.L_16 - .L_15)
	.align		4
.L_15:
        /*001c*/ 	.word	index@(_ZN7cutlass13device_kernelINS_4gemm6kernel13GemmUniversalIN4cute5tupleIJiiiiEEENS1_10collective13CollectiveMmaINS1_37MainloopSm90TmaGmmaWarpSpecializedFP8ILi28ENS5_IJNS4_1CILi8EEENSA_ILi1EEESC_EEENS1_35KernelTmaWarpSpecializedCooperativeEEENS5_IJNSA_ILi128EEESG_NSA_ILi32EEEEEENS_12float_e4m3_tENS5_IJlSC_lEEESJ_SK_NS4_8TiledMMAINS4_8MMA_AtomIJNS4_4SM904GMMA31MMA_64x128x32_F32E4M3E4M3_SS_TNILNSO_7ScaleInE1ELSQ_1EEEEEENS4_6LayoutINS5_IJNSA_ILi2EEESC_SC_EEENS5_IJSC_NSA_ILi0EEESW_EEEEENS5_IJNS4_10UnderscoreESZ_SZ_EEEEENS4_13SM90_TMA_LOADENS4_14ComposedLayoutINS4_7SwizzleILi1ELi4ELi3EEENS4_18smem_ptr_flag_bitsILi8EEENST_INS5_IJSB_SH_EEENS5_IJSH_SC_EEEEEEEvNS4_8identityENS4_23SM90_TMA_LOAD_MULTICASTES1B_vS1C_EENS_8epilogue10collective6detail29Sm90TmaWarpSpecializedAdapterINS1G_15DefaultEpilogueISJ_SK_SK_NS1F_6thread17LinearCombinationISJ_Li1EffLNS1K_9ScaleType4KindE0ELNS_15FloatRoundStyleE2ESJ_EENS1_15EpilogueDefaultEEEEEvvEEEEvNT_6ParamsE)
        /*0020*/ 	.word	0x00000000
.L_16:


//--------------------- .nv.compat                --------------------------
	.section	.nv.compat,"",@"SHT_CUDA_COMPAT_INFO"
	.align	4
        /*0000*/ 	.byte	0x02, 0x09, 0x01, 0x00, 0x02, 0x02, 0x04, 0x00, 0x02, 0x05, 0x05, 0x00, 0x03, 0x07, 0x01, 0x01
        /*0010*/ 	.byte	0x02, 0x03, 0x01, 0x00, 0x02, 0x06, 0x01, 0x00, 0x04, 0x0b, 0x08, 0x00, 0x00, 0x00, 0x00, 0x00
        /*0020*/ 	.byte	0x00, 0x00, 0x00, 0x00


//--------------------- .nv.info._ZN7cutlass13device_kernelINS_4gemm6kernel13GemmUniversalIN4cute5tupleIJiiiiEEENS1_10collective13CollectiveMmaINS1_37MainloopSm90TmaGmmaWarpSpecializedFP8ILi28ENS5_IJNS4_1CILi8EEENSA_ILi1EEESC_EEENS1_35KernelTmaWarpSpecializedCooperativeEEENS5_IJNSA_ILi128EEESG_NSA_ILi32EEEEEENS_12float_e4m3_tENS5_IJlSC_lEEESJ_SK_NS4_8TiledMMAINS4_8MMA_AtomIJNS4_4SM904GMMA31MMA_64x128x32_F32E4M3E4M3_SS_TNILNSO_7ScaleInE1ELSQ_1EEEEEENS4_6LayoutINS5_IJNSA_ILi2EEESC_SC_EEENS5_IJSC_NSA_ILi0EEESW_EEEEENS5_IJNS4_10UnderscoreESZ_SZ_EEEEENS4_13SM90_TMA_LOADENS4_14ComposedLayoutINS4_7SwizzleILi1ELi4ELi3EEENS4_18smem_ptr_flag_bitsILi8EEENST_INS5_IJSB_SH_EEENS5_IJSH_SC_EEEEEEEvNS4_8identityENS4_23SM90_TMA_LOAD_MULTICASTES1B_vS1C_EENS_8epilogue10collective6detail29Sm90TmaWarpSpecializedAdapterINS1G_15DefaultEpilogueISJ_SK_SK_NS1F_6thread17LinearCombinationISJ_Li1EffLNS1K_9ScaleType4KindE0ELNS_15FloatRoundStyleE2ESJ_EENS1_15EpilogueDefaultEEEEEvvEEEEvNT_6ParamsE --------------------------
	.section	.nv.info._ZN7cutlass13device_kernelINS_4gemm6kernel13GemmUniversalIN4cute5tupleIJiiiiEEENS1_10collective13CollectiveMmaINS1_37MainloopSm90TmaGmmaWarpSpecializedFP8ILi28ENS5_IJNS4_1CILi8EEENSA_ILi1EEESC_EEENS1_35KernelTmaWarpSpecializedCooperativeEEENS5_IJNSA_ILi128EEESG_NSA_ILi32EEEEEENS_12float_e4m3_tENS5_IJlSC_lEEESJ_SK_NS4_8TiledMMAINS4_8MMA_AtomIJNS4_4SM904GMMA31MMA_64x128x32_F32E4M3E4M3_SS_TNILNSO_7ScaleInE1ELSQ_1EEEEEENS4_6LayoutINS5_IJNSA_ILi2EEESC_SC_EEENS5_IJSC_NSA_ILi0EEESW_EEEEENS5_IJNS4_10UnderscoreESZ_SZ_EEEEENS4_13SM90_TMA_LOADENS4_14ComposedLayoutINS4_7SwizzleILi1ELi4ELi3EEENS4_18smem_ptr_flag_bitsILi8EEENST_INS5_IJSB_SH_EEENS5_IJSH_SC_EEEEEEEvNS4_8identityENS4_23SM90_TMA_LOAD_MULTICASTES1B_vS1C_EENS_8epilogue10collective6detail29Sm90TmaWarpSpecializedAdapterINS1G_15DefaultEpilogueISJ_SK_SK_NS1F_6thread17LinearCombinationISJ_Li1EffLNS1K_9ScaleType4KindE0ELNS_15FloatRoundStyleE2ESJ_EENS1_15EpilogueDefaultEEEEEvvEEEEvNT_6ParamsE,"",@"SHT_CUDA_INFO"
	.sectionflags	@""
	.align	4


	//----- nvinfo : EIATTR_CUDA_API_VERSION
	.align		4
        /*0000*/ 	.byte	0x04, 0x37
        /*0002*/ 	.short	(.L_18 - .L_17)
.L_17:
        /*0004*/ 	.word	0x00000082


	//----- nvinfo : EIATTR_KPARAM_INFO
	.align		4
.L_18:
        /*0008*/ 	.byte	0x04, 0x17
        /*000a*/ 	.short	(.L_20 - .L_19)
.L_19:
        /*000c*/ 	.word	0x00000000
        /*0010*/ 	.short	0x0000
        /*0012*/ 	.short	0x0070
        /*0014*/ 	.byte	0x00, 0xf0, 0x01, 0x10


	//----- nvinfo : EIATTR_SPARSE_MMA_MASK
	.align		4
.L_20:
        /*0018*/ 	.byte	0x03, 0x50
        /*001a*/ 	.short	0x0000


	//----- nvinfo : EIATTR_MAXREG_COUNT
	.align		4
        /*001c*/ 	.byte	0x03, 0x1b
        /*001e*/ 	.short	0x00a8


	//----- nvinfo : EIATTR_NUM_BARRIERS
	.align		4
        /*0020*/ 	.byte	0x02, 0x4c
        /*0022*/ 	.byte	0x01
	.zero		1


	//----- nvinfo : EIATTR_MERCURY_ISA_VERSION
	.align		4
        /*0024*/ 	.byte	0x03, 0x5f
        /*0026*/ 	.short	0x0101


	//----- nvinfo : EIATTR_INT_WARP_WIDE_INSTR_OFFSETS
	.align		4
        /*0028*/ 	.byte	0x04, 0x31
        /*002a*/ 	.short	(.L_22 - .L_21)


	//   ....[0]....
.L_21:
        /*002c*/ 	.word	0x00000830


	//   ....[1]....
        /*0030*/ 	.word	0x00000870


	//   ....[2]....
        /*0034*/ 	.word	0x000009d0


	//----- nvinfo : EIATTR_COOP_GROUP_MASK_REGIDS
	.align		4
.L_22:
        /*0038*/ 	.byte	0x04, 0x29
        /*003a*/ 	.short	(.L_24 - .L_23)


	//   ....[0]....
.L_23:
        /*003c*/ 	.word	0xffffffff


	//   ....[1]....
        /*0040*/ 	.word	0xffffffff


	//   ....[2]....
        /*0044*/ 	.word	0xffffffff


	//   ....[3]....
        /*0048*/ 	.word	0xffffffff


	//   ....[4]....
        /*004c*/ 	.word	0xffffffff


	//   ....[5]....
        /*0050*/ 	.word	0xffffffff


	//----- nvinfo : EIATTR_COOP_GROUP_INSTR_OFFSETS
	.align		4
.L_24:
        /*0054*/ 	.byte	0x04, 0x28
        /*0056*/ 	.short	(.L_26 - .L_25)


	//   ....[0]....
.L_25:
        /*0058*/ 	.word	0x00000060


	//   ....[1]....
        /*005c*/ 	.word	0x00000070


	//   ....[2]....
        /*0060*/ 	.word	0x00000130


	//   ....[3]....
        /*0064*/ 	.word	0x00000620


	//   ....[4]....
        /*0068*/ 	.word	0x00000b20


	//   ....[5]....
        /*006c*/ 	.word	0x000015a0


	//----- nvinfo : EIATTR_REG_RECONFIG
	.align		4
.L_26:
        /*0070*/ 	.byte	0x01, 0x54
	.zero		2


	//----- nvinfo : EIATTR_MBARRIER_INSTR_OFFSETS
	.align		4
        /*0074*/ 	.byte	0x04, 0x39
        /*0076*/ 	.short	(.L_28 - .L_27)


	//   ....[0]....
.L_27:
        /*0078*/ 	.word	0x00000280
        /*007c*/ 	.word	0x000000ff
        /*0080*/ 	.word	0x00000000
        /*0084*/ 	.short	0x0100
        /*0086*/ 	.byte	0x08
	.zero		1


	//   ....[1]....
        /*0088*/ 	.word	0x00000290
        /*008c*/ 	.word	0x000000ff
        /*0090*/ 	.word	0x000000e0
        /*0094*/ 	.short	0x0100
        /*0096*/ 	.byte	0x08
	.zero		1


	//   ....[2]....
        /*0098*/ 	.word	0x000002a0
        /*009c*/ 	.word	0x000000ff
        /*00a0*/ 	.word	0x00000008
        /*00a4*/ 	.short	0x0100
        /*00a6*/ 	.byte	0x08
	.zero		1


	//   ....[3]....
        /*00a8*/ 	.word	0x000002b0
        /*00ac*/ 	.word	0x000000ff
        /*00b0*/ 	.word	0x000000e8
        /*00b4*/ 	.short	0x0100
        /*00b6*/ 	.byte	0x08
	.zero		1


	//   ....[4]....
        /*00b8*/ 	.word	0x000002c0
        /*00bc*/ 	.word	0x000000ff
        /*00c0*/ 	.word	0x00000010
        /*00c4*/ 	.short	0x0100
        /*00c6*/ 	.byte	0x08
	.zero		1


	//   ....[5]....
        /*00c8*/ 	.word	0x000002d0
        /*00cc*/ 	.word	0x000000ff
        /*00d0*/ 	.word	0x000000f0
        /*00d4*/ 	.short	0x0100
        /*00d6*/ 	.byte	0x08
	.zero		1


	//   ....[6]....
        /*00d8*/ 	.word	0x000002e0
        /*00dc*/ 	.word	0x000000ff
        /*00e0*/ 	.word	0x00000018
        /*00e4*/ 	.short	0x0100
        /*00e6*/ 	.byte	0x08
	.zero		1


	//   ....[7]....
        /*00e8*/ 	.word	0x000002f0
        /*00ec*/ 	.word	0x000000ff
        /*00f0*/ 	.word	0x000000f8
        /*00f4*/ 	.short	0x0100
        /*00f6*/ 	.byte	0x08
	.zero		1


	//   ....[8]....
        /*00f8*/ 	.word	0x00000300
        /*00fc*/ 	.word	0x000000ff
        /*0100*/ 	.word	0x00000020
        /*0104*/ 	.short	0x0100
        /*0106*/ 	.byte	0x08
	.zero		1


	//   ....[9]....
        /*0108*/ 	.word	0x00000310
        /*010c*/ 	.word	0x000000ff
        /*0110*/ 	.word	0x00000100
        /*0114*/ 	.short	0x0100
        /*0116*/ 	.byte	0x08
	.zero		1


	//   ....[10]....
        /*0118*/ 	.word	0x00000320
        /*011c*/ 	.word	0x000000ff
        /*0120*/ 	.word	0x00000028
        /*0124*/ 	.short	0x0100
        /*0126*/ 	.byte	0x08
	.zero		1


	//   ....[11]....
        /*0128*/ 	.word	0x00000330
        /*012c*/ 	.word	0x000000ff
        /*0130*/ 	.word	0x00000108
        /*0134*/ 	.short	0x0100
        /*0136*/ 	.byte	0x08
	.zero		1


	//   ....[12]....
        /*0138*/ 	.word	0x00000340
        /*013c*/ 	.word	0x000000ff
        /*0140*/ 	.word	0x00000030
        /*0144*/ 	.short	0x0100
        /*0146*/ 	.byte	0x08
	.zero		1


	//   ....[13]....
        /*0148*/ 	.word	0x00000350
        /*014c*/ 	.word	0x000000ff
        /*0150*/ 	.word	0x00000110
        /*0154*/ 	.short	0x0100
        /*0156*/ 	.byte	0x08
	.zero		1


	//   ....[14]....
        /*0158*/ 	.word	0x00000360
        /*015c*/ 	.word	0x000000ff
        /*0160*/ 	.word	0x00000038
        /*0164*/ 	.short	0x0100
        /*0166*/ 	.byte	0x08
	.zero		1


	//   ....[15]....
        /*0168*/ 	.word	0x00000370
        /*016c*/ 	.word	0x000000ff
        /*0170*/ 	.word	0x00000118
        /*0174*/ 	.short	0x0100
        /*0176*/ 	.byte	0x08
	.zero		1


	//   ....[16]....
        /*0178*/ 	.word	0x00000380
        /*017c*/ 	.word	0x000000ff
        /*0180*/ 	.word	0x00000040
        /*0184*/ 	.short	0x0100
        /*0186*/ 	.byte	0x08
	.zero		1


	//   ....[17]....
        /*0188*/ 	.word	0x00000390
        /*018c*/ 	.word	0x000000ff
        /*0190*/ 	.word	0x00000120
        /*0194*/ 	.short	0x0100
        /*0196*/ 	.byte	0x08
	.zero		1


	//   ....[18]....
        /*0198*/ 	.word	0x000003a0
        /*019c*/ 	.word	0x000000ff
        /*01a0*/ 	.word	0x00000048
        /*01a4*/ 	.short	0x0100
        /*01a6*/ 	.byte	0x08
	.zero		1


	//   ....[19]....
        /*01a8*/ 	.word	0x000003b0
        /*01ac*/ 	.word	0x000000ff
        /*01b0*/ 	.word	0x00000128
        /*01b4*/ 	.short	0x0100
        /*01b6*/ 	.byte	0x08
	.zero		1


	//   ....[20]....
        /*01b8*/ 	.word	0x000003c0
        /*01bc*/ 	.word	0x000000ff
        /*01c0*/ 	.word	0x00000050
        /*01c4*/ 	.short	0x0100
        /*01c6*/ 	.byte	0x08
	.zero		1


	//   ....[21]....
        /*01c8*/ 	.word	0x000003d0
        /*01cc*/ 	.word	0x000000ff
        /*01d0*/ 	.word	0x00000130
        /*01d4*/ 	.short	0x0100
        /*01d6*/ 	.byte	0x08
	.zero		1


	//   ....[22]....
        /*01d8*/ 	.word	0x000003e0
        /*01dc*/ 	.word	0x000000ff
        /*01e0*/ 	.word	0x00000058
        /*01e4*/ 	.short	0x0100
        /*01e6*/ 	.byte	0x08
	.zero		1


	//   ....[23]....
        /*01e8*/ 	.word	0x000003f0
        /*01ec*/ 	.word	0x000000ff
        /*01f0*/ 	.word	0x00000138
        /*01f4*/ 	.short	0x0100
        /*01f6*/ 	.byte	0x08
	.zero		1


	//   ....[24]....
        /*01f8*/ 	.word	0x00000400
        /*01fc*/ 	.word	0x000000ff
        /*0200*/ 	.word	0x00000060
        /*0204*/ 	.short	0x0100
        /*0206*/ 	.byte	0x08
	.zero		1


	//   ....[25]....
        /*0208*/ 	.word	0x00000410
        /*020c*/ 	.word	0x000000ff
        /*0210*/ 	.word	0x00000140
        /*0214*/ 	.short	0x0100
        /*0216*/ 	.byte	0x08
	.zero		1


	//   ....[26]....
        /*0218*/ 	.word	0x00000420
        /*021c*/ 	.word	0x000000ff
        /*0220*/ 	.word	0x00000068
        /*0224*/ 	.short	0x0100
        /*0226*/ 	.byte	0x08
	.zero		1


	//   ....[27]....
        /*0228*/ 	.word	0x00000430
        /*022c*/ 	.word	0x000000ff
        /*0230*/ 	.word	0x00000148
        /*0234*/ 	.short	0x0100
        /*0236*/ 	.byte	0x08
	.zero		1


	//   ....[28]....
        /*0238*/ 	.word	0x00000440
        /*023c*/ 	.word	0x000000ff
        /*0240*/ 	.word	0x00000070
        /*0244*/ 	.short	0x0100
        /*0246*/ 	.byte	0x08
	.zero		1


	//   ....[29]....
        /*0248*/ 	.word	0x00000450
        /*024c*/ 	.word	0x000000ff
        /*0250*/ 	.word	0x00000150
        /*0254*/ 	.short	0x0100
        /*0256*/ 	.byte	0x08
	.zero		1


	//   ....[30]....
        /*0258*/ 	.word	0x00000460
        /*025c*/ 	.word	0x000000ff
        /*0260*/ 	.word	0x00000078
        /*0264*/ 	.short	0x0100
        /*0266*/ 	.byte	0x08
	.zero		1


	//   ....[31]....
        /*0268*/ 	.word	0x00000470
        /*026c*/ 	.word	0x000000ff
        /*0270*/ 	.word	0x00000158
        /*0274*/ 	.short	0x0100
        /*0276*/ 	.byte	0x08
	.zero		1


	//   ....[32]....
        /*0278*/ 	.word	0x00000480
        /*027c*/ 	.word	0x000000ff
        /*0280*/ 	.word	0x00000080
        /*0284*/ 	.short	0x0100
        /*0286*/ 	.byte	0x08
	.zero		1


	//   ....[33]....
        /*0288*/ 	.word	0x00000490
        /*028c*/ 	.word	0x000000ff
        /*0290*/ 	.word	0x00000160
        /*0294*/ 	.short	0x0100
        /*0296*/ 	.byte	0x08
	.zero		1


	//   ....[34]....
        /*0298*/ 	.word	0x000004a0
        /*029c*/ 	.word	0x000000ff
        /*02a0*/ 	.word	0x00000088
        /*02a4*/ 	.short	0x0100
        /*02a6*/ 	.byte	0x08
	.zero		1


	//   ....[35]....
        /*02a8*/ 	.word	0x000004b0
        /*02ac*/ 	.word	0x000000ff
        /*02b0*/ 	.word	0x00000168
        /*02b4*/ 	.short	0x0100
        /*02b6*/ 	.byte	0x08
	.zero		1


	//   ....[36]....
        /*02b8*/ 	.word	0x000004c0
        /*02bc*/ 	.word	0x000000ff
        /*02c0*/ 	.word	0x00000090
        /*02c4*/ 	.short	0x0100
        /*02c6*/ 	.byte	0x08
	.zero		1


	//   ....[37]....
        /*02c8*/ 	.word	0x000004d0
        /*02cc*/ 	.word	0x000000ff
        /*02d0*/ 	.word	0x00000170
        /*02d4*/ 	.short	0x0100
        /*02d6*/ 	.byte	0x08
	.zero		1


	//   ....[38]....
        /*02d8*/ 	.word	0x000004e0
        /*02dc*/ 	.word	0x000000ff
        /*02e0*/ 	.word	0x00000098
        /*02e4*/ 	.short	0x0100
        /*02e6*/ 	.byte	0x08
	.zero		1


	//   ....[39]....
        /*02e8*/ 	.word	0x000004f0
        /*02ec*/ 	.word	0x000000ff
        /*02f0*/ 	.word	0x00000178
        /*02f4*/ 	.short	0x0100
        /*02f6*/ 	.byte	0x08
	.zero		1


	//   ....[40]....
        /*02f8*/ 	.word	0x00000500
        /*02fc*/ 	.word	0x000000ff
        /*0300*/ 	.word	0x000000a0
        /*0304*/ 	.short	0x0100
        /*0306*/ 	.byte	0x08
	.zero		1


	//   ....[41]....
        /*0308*/ 	.word	0x00000510
        /*030c*/ 	.word	0x000000ff
        /*0310*/ 	.word	0x00000180
        /*0314*/ 	.short	0x0100
        /*0316*/ 	.byte	0x08
	.zero		1


	//   ....[42]....
        /*0318*/ 	.word	0x00000520
        /*031c*/ 	.word	0x000000ff
        /*0320*/ 	.word	0x000000a8
        /*0324*/ 	.short	0x0100
        /*0326*/ 	.byte	0x08
	.zero		1


	//   ....[43]....
        /*0328*/ 	.word	0x00000530
        /*032c*/ 	.word	0x000000ff
        /*0330*/ 	.word	0x00000188
        /*0334*/ 	.short	0x0100
        /*0336*/ 	.byte	0x08
	.zero		1


	//   ....[44]....
        /*0338*/ 	.word	0x00000540
        /*033c*/ 	.word	0x000000ff
        /*0340*/ 	.word	0x000000b0
        /*0344*/ 	.short	0x0100
        /*0346*/ 	.byte	0x08
	.zero		1


	//   ....[45]....
        /*0348*/ 	.word	0x00000550
        /*034c*/ 	.word	0x000000ff
        /*0350*/ 	.word	0x00000190
        /*0354*/ 	.short	0x0100
        /*0356*/ 	.byte	0x08
	.zero		1


	//   ....[46]....
        /*0358*/ 	.word	0x00000560
        /*035c*/ 	.word	0x000000ff
        /*0360*/ 	.word	0x000000b8
        /*0364*/ 	.short	0x0100
        /*0366*/ 	.byte	0x08
	.zero		1


	//   ....[47]....
        /*0368*/ 	.word	0x00000570
        /*036c*/ 	.word	0x000000ff
        /*0370*/ 	.word	0x00000198
        /*0374*/ 	.short	0x0100
        /*0376*/ 	.byte	0x08
	.zero		1


	//   ....[48]....
        /*0378*/ 	.word	0x00000580
        /*037c*/ 	.word	0x000000ff
        /*0380*/ 	.word	0x000000c0
        /*0384*/ 	.short	0x0100
        /*0386*/ 	.byte	0x08
	.zero		1


	//   ....[49]....
        /*0388*/ 	.word	0x00000590
        /*038c*/ 	.word	0x000000ff
        /*0390*/ 	.word	0x000001a0
        /*0394*/ 	.short	0x0100
        /*0396*/ 	.byte	0x08
	.zero		1


	//   ....[50]....
        /*0398*/ 	.word	0x000005a0
        /*039c*/ 	.word	0x000000ff
        /*03a0*/ 	.word	0x000000c8
        /*03a4*/ 	.short	0x0100
        /*03a6*/ 	.byte	0x08
	.zero		1


	//   ....[51]....
        /*03a8*/ 	.word	0x000005b0
        /*03ac*/ 	.word	0x000000ff
        /*03b0*/ 	.word	0x000001a8
        /*03b4*/ 	.short	0x0100
        /*03b6*/ 	.byte	0x08
	.zero		1


	//   ....[52]....
        /*03b8*/ 	.word	0x000005c0
        /*03bc*/ 	.word	0x000000ff
        /*03c0*/ 	.word	0x000000d0
        /*03c4*/ 	.short	0x0100
        /*03c6*/ 	.byte	0x08
	.zero		1


	//   ....[53]....
        /*03c8*/ 	.word	0x000005d0
        /*03cc*/ 	.word	0x000000ff
        /*03d0*/ 	.word	0x000001b0
        /*03d4*/ 	.short	0x0100
        /*03d6*/ 	.byte	0x08
	.zero		1


	//   ....[54]....
        /*03d8*/ 	.word	0x000005e0
        /*03dc*/ 	.word	0x000000ff
        /*03e0*/ 	.word	0x000000d8
        /*03e4*/ 	.short	0x0100
        /*03e6*/ 	.byte	0x08
	.zero		1


	//   ....[55]....
        /*03e8*/ 	.word	0x000005f0
        /*03ec*/ 	.word	0x000000ff
        /*03f0*/ 	.word	0x000001b8
        /*03f4*/ 	.short	0x0100
        /*03f6*/ 	.byte	0x08
	.zero		1


	//   ....[56]....
        /*03f8*/ 	.word	0x00000a50
        /*03fc*/ 	.word	0x000000ff
        /*0400*/ 	.word	0x000001d0
        /*0404*/ 	.short	0x0100
        /*0406*/ 	.byte	0x06
	.zero		1


	//   ....[57]....
        /*0408*/ 	.word	0x00000ad0
        /*040c*/ 	.word	0x000000ff
        /*0410*/ 	.word	0x000001d8
        /*0414*/ 	.short	0x0100
        /*0416*/ 	.byte	0x06
	.zero		1


	//   ....[58]....
        /*0418*/ 	.word	0x00001ad0
        /*041c*/ 	.word	0x000000ff
        /*0420*/ 	.word	0x00000000
        /*0424*/ 	.short	0x010a
        /*0426*/ 	.byte	0x06
	.zero		1


	//   ....[59]....
        /*0428*/ 	.word	0x00001b10
        /*042c*/ 	.word	0x000000ff
        /*0430*/ 	.word	0x00000000
        /*0434*/ 	.short	0x010a
        /*0436*/ 	.byte	0x06
	.zero		1


	//   ....[60]....
        /*0438*/ 	.word	0x000023f0
        /*043c*/ 	.word	0x000000ff
        /*0440*/ 	.word	0x00000000
        /*0444*/ 	.short	0x010a
        /*0446*/ 	.byte	0x0c
	.zero		1


	//   ....[61]....
        /*0448*/ 	.word	0x00002430
        /*044c*/ 	.word	0x000000ff
        /*0450*/ 	.word	0x00000000
        /*0454*/ 	.short	0x010a
        /*0456*/ 	.byte	0x0c
	.zero		1


	//   ....[62]....
        /*0458*/ 	.word	0x00002a10
        /*045c*/ 	.word	0x0000008c
        /*0460*/ 	.word	0x00000000
        /*0464*/ 	.short	0x0101
        /*0466*/ 	.byte	0x3f
	.zero		1


	//   ....[63]....
        /*0468*/ 	.word	0x000030b0
        /*046c*/ 	.word	0x0000000c
        /*0470*/ 	.word	0x00000000
        /*0474*/ 	.short	0x0101
        /*0476*/ 	.byte	0x3f
	.zero		1


	//   ....[64]....
        /*0478*/ 	.word	0x000089a0
        /*047c*/ 	.word	0x00000012
        /*0480*/ 	.word	0x000000e0
        /*0484*/ 	.short	0x010a
        /*0486*/ 	.byte	0x3f
	.zero		1


	//   ....[65]....
        /*0488*/ 	.word	0x00008d10
        /*048c*/ 	.word	0x00000006
        /*0490*/ 	.word	0x000001d8
        /*0494*/ 	.short	0x0101
        /*0496*/ 	.byte	0x3f
	.zero		1


	//   ....[66]....
        /*0498*/ 	.word	0x00009430
        /*049c*/ 	.word	0x00000006
        /*04a0*/ 	.word	0x00000000
        /*04a4*/ 	.short	0x010a
        /*04a6*/ 	.byte	0x3f
	.zero		1


	//   ....[67]....
        /*04a8*/ 	.word	0x000094b0
        /*04ac*/ 	.word	0x00000007
        /*04b0*/ 	.word	0x00000000
        /*04b4*/ 	.short	0x010a
        /*04b6*/ 	.byte	0x3f
	.zero		1


	//   ....[68]....
        /*04b8*/ 	.word	0x00009540
        /*04bc*/ 	.word	0x00000006
        /*04c0*/ 	.word	0x00000000
        /*04c4*/ 	.short	0x010a
        /*04c6*/ 	.byte	0x3f
	.zero		1


	//   ....[69]....
        /*04c8*/ 	.word	0x000095d0
        /*04cc*/ 	.word	0x00000009
        /*04d0*/ 	.word	0x00000000
        /*04d4*/ 	.short	0x010a
        /*04d6*/ 	.byte	0x3f
	.zero		1


	//   ....[70]....
        /*04d8*/ 	.word	0x00009660
        /*04dc*/ 	.word	0x00000006
        /*04e0*/ 	.word	0x00000000
        /*04e4*/ 	.short	0x010a
        /*04e6*/ 	.byte	0x3f
	.zero		1


	//   ....[71]....
        /*04e8*/ 	.word	0x000096f0
        /*04ec*/ 	.word	0x00000009
        /*04f0*/ 	.word	0x00000000
        /*04f4*/ 	.short	0x010a
        /*04f6*/ 	.byte	0x3f
	.zero		1


	//   ....[72]....
        /*04f8*/ 	.word	0x00009780
        /*04fc*/ 	.word	0x00000006
        /*0500*/ 	.word	0x00000000
        /*0504*/ 	.short	0x010a
        /*0506*/ 	.byte	0x3f
	.zero		1


	//   ....[73]....
        /*0508*/ 	.word	0x00009810
        /*050c*/ 	.word	0x00000009
        /*0510*/ 	.word	0x00000000
        /*0514*/ 	.short	0x010a
        /*0516*/ 	.byte	0x3f
	.zero		1


	//   ....[74]....
        /*0518*/ 	.word	0x000098a0
        /*051c*/ 	.word	0x00000006
        /*0520*/ 	.word	0x00000000
        /*0524*/ 	.short	0x010a
        /*0526*/ 	.byte	0x3f
	.zero		1


	//   ....[75]....
        /*0528*/ 	.word	0x00009930
        /*052c*/ 	.word	0x00000009
        /*0530*/ 	.word	0x00000000
        /*0534*/ 	.short	0x010a
        /*0536*/ 	.byte	0x3f
	.zero		1


	//   ....[76]....
        /*0538*/ 	.word	0x000099c0
        /*053c*/ 	.word	0x00000006
        /*0540*/ 	.word	0x00000000
        /*0544*/ 	.short	0x010a
        /*0546*/ 	.byte	0x3f
	.zero		1


	//   ....[77]....
        /*0548*/ 	.word	0x00009a50
        /*054c*/ 	.word	0x00000009
        /*0550*/ 	.word	0x00000000
        /*0554*/ 	.short	0x010a
        /*0556*/ 	.byte	0x3f
	.zero		1


	//   ....[78]....
        /*0558*/ 	.word	0x00009ae0
        /*055c*/ 	.word	0x00000006
        /*0560*/ 	.word	0x00000000
        /*0564*/ 	.short	0x010a
        /*0566*/ 	.byte	0x3f
	.zero		1


	//   ....[79]....
        /*0568*/ 	.word	0x00009b70
        /*056c*/ 	.word	0x00000009
        /*0570*/ 	.word	0x00000000
        /*0574*/ 	.short	0x010a
        /*0576*/ 	.byte	0x3f
	.zero		1


	//   ....[80]....
        /*0578*/ 	.word	0x00009c00
        /*057c*/ 	.word	0x00000006
        /*0580*/ 	.word	0x00000000
        /*0584*/ 	.short	0x010a
        /*0586*/ 	.byte	0x3f
	.zero		1


	//   ....[81]....
        /*0588*/ 	.word	0x00009c90
        /*058c*/ 	.word	0x00000009
        /*0590*/ 	.word	0x00000000
        /*0594*/ 	.short	0x010a
        /*0596*/ 	.byte	0x3f
	.zero		1


	//   ....[82]....
        /*0598*/ 	.word	0x00009d20
        /*059c*/ 	.word	0x00000006
        /*05a0*/ 	.word	0x00000000
        /*05a4*/ 	.short	0x010a
        /*05a6*/ 	.byte	0x3f
	.zero		1


	//   ....[83]....
        /*05a8*/ 	.word	0x00009db0
        /*05ac*/ 	.word	0x00000009
        /*05b0*/ 	.word	0x00000000
        /*05b4*/ 	.short	0x010a
        /*05b6*/ 	.byte	0x3f
	.zero		1


	//   ....[84]....
        /*05b8*/ 	.word	0x00009e40
        /*05bc*/ 	.word	0x00000006
        /*05c0*/ 	.word	0x00000000
        /*05c4*/ 	.short	0x010a
        /*05c6*/ 	.byte	0x3f
	.zero		1


	//   ....[85]....
        /*05c8*/ 	.word	0x00009ed0
        /*05cc*/ 	.word	0x00000009
        /*05d0*/ 	.word	0x00000000
        /*05d4*/ 	.short	0x010a
        /*05d6*/ 	.byte	0x3f
	.zero		1


	//   ....[86]....
        /*05d8*/ 	.word	0x00009f60
        /*05dc*/ 	.word	0x00000006
        /*05e0*/ 	.word	0x00000000
        /*05e4*/ 	.short	0x010a
        /*05e6*/ 	.byte	0x3f
	.zero		1


	//   ....[87]....
        /*05e8*/ 	.word	0x00009ff0
        /*05ec*/ 	.word	0x00000009
        /*05f0*/ 	.word	0x00000000
        /*05f4*/ 	.short	0x010a
        /*05f6*/ 	.byte	0x3f
	.zero		1


	//   ....[88]....
        /*05f8*/ 	.word	0x0000a080
        /*05fc*/ 	.word	0x00000006
        /*0600*/ 	.word	0x00000000
        /*0604*/ 	.short	0x010a
        /*0606*/ 	.byte	0x3f
	.zero		1


	//   ....[89]....
        /*0608*/ 	.word	0x0000a110
        /*060c*/ 	.word	0x00000009
        /*0610*/ 	.word	0x00000000
        /*0614*/ 	.short	0x010a
        /*0616*/ 	.byte	0x3f
	.zero		1


	//   ....[90]....
        /*0618*/ 	.word	0x0000a1a0
        /*061c*/ 	.word	0x00000006
        /*0620*/ 	.word	0x00000000
        /*0624*/ 	.short	0x010a
        /*0626*/ 	.byte	0x3f
	.zero		1


	//   ....[91]....
        /*0628*/ 	.word	0x0000a230
        /*062c*/ 	.word	0x00000009
        /*0630*/ 	.word	0x00000000
        /*0634*/ 	.short	0x010a
        /*0636*/ 	.byte	0x3f
	.zero		1


	//   ....[92]....
        /*0638*/ 	.word	0x0000a2c0
        /*063c*/ 	.word	0x00000006
        /*0640*/ 	.word	0x00000000
        /*0644*/ 	.short	0x010a
        /*0646*/ 	.byte	0x3f
	.zero		1


	//   ....[93]....
        /*0648*/ 	.word	0x0000a350
        /*064c*/ 	.word	0x00000003
        /*0650*/ 	.word	0x00000000
        /*0654*/ 	.short	0x010a
        /*0656*/ 	.byte	0x3f
	.zero		1


	//   ....[94]....
        /*0658*/ 	.word	0x0000a3c0
        /*065c*/ 	.word	0x0000000d
        /*0660*/ 	.word	0x00000000
        /*0664*/ 	.short	0x010a
        /*0666*/ 	.byte	0x3f
	.zero		1


	//   ....[95]....
        /*0668*/ 	.word	0x0000a420
        /*066c*/ 	.word	0x00000091
        /*0670*/ 	.word	0x00000000
        /*0674*/ 	.short	0x010a
        /*0676*/ 	.byte	0x3f
	.zero		1


	//   ....[96]....
        /*0678*/ 	.word	0x0000a4f0
        /*067c*/ 	.word	0x00000012
        /*0680*/ 	.word	0x000000e0
        /*0684*/ 	.short	0x010a
        /*0686*/ 	.byte	0x3f
	.zero		1


	//   ....[97]....
        /*0688*/ 	.word	0x0000a5c0
        /*068c*/ 	.word	0x00000006
        /*0690*/ 	.word	0x00000000
        /*0694*/ 	.short	0x010a
        /*0696*/ 	.byte	0x3f
	.zero		1


	//   ....[98]....
        /*0698*/ 	.word	0x0000a610
        /*069c*/ 	.word	0x00000007
        /*06a0*/ 	.word	0x00000000
        /*06a4*/ 	.short	0x010a
        /*06a6*/ 	.byte	0x3f
	.zero		1


	//   ....[99]....
        /*06a8*/ 	.word	0x0000a660
        /*06ac*/ 	.word	0x00000006
        /*06b0*/ 	.word	0x00000000
        /*06b4*/ 	.short	0x010a
        /*06b6*/ 	.byte	0x3f
	.zero		1


	//   ....[100]....
        /*06b8*/ 	.word	0x0000a6b0
        /*06bc*/ 	.word	0x00000009
        /*06c0*/ 	.word	0x00000000
        /*06c4*/ 	.short	0x010a
        /*06c6*/ 	.byte	0x3f
	.zero		1


	//   ....[101]....
        /*06c8*/ 	.word	0x0000a700
        /*06cc*/ 	.word	0x00000006
        /*06d0*/ 	.word	0x00000000
        /*06d4*/ 	.short	0x010a
        /*06d6*/ 	.byte	0x3f
	.zero		1


	//   ....[102]....
        /*06d8*/ 	.word	0x0000a750
        /*06dc*/ 	.word	0x00000009
        /*06e0*/ 	.word	0x00000000
        /*06e4*/ 	.short	0x010a
        /*06e6*/ 	.byte	0x3f
	.zero		1


	//   ....[103]....
        /*06e8*/ 	.word	0x0000a7a0
        /*06ec*/ 	.word	0x00000006
        /*06f0*/ 	.word	0x00000000
        /*06f4*/ 	.short	0x010a
        /*06f6*/ 	.byte	0x3f
	.zero		1


	//   ....[104]....
        /*06f8*/ 	.word	0x0000a7f0
        /*06fc*/ 	.word	0x00000009
        /*0700*/ 	.word	0x00000000
        /*0704*/ 	.short	0x010a
        /*0706*/ 	.byte	0x3f
	.zero		1


	//   ....[105]....
        /*0708*/ 	.word	0x0000a840
        /*070c*/ 	.word	0x00000006
        /*0710*/ 	.word	0x00000000
        /*0714*/ 	.short	0x010a
        /*0716*/ 	.byte	0x3f
	.zero		1


	//   ....[106]....
        /*0718*/ 	.word	0x0000a890
        /*071c*/ 	.word	0x00000009
        /*0720*/ 	.word	0x00000000
        /*0724*/ 	.short	0x010a
        /*0726*/ 	.byte	0x3f
	.zero		1


	//   ....[107]....
        /*0728*/ 	.word	0x0000a8e0
        /*072c*/ 	.word	0x00000006
        /*0730*/ 	.word	0x00000000
        /*0734*/ 	.short	0x010a
        /*0736*/ 	.byte	0x3f
	.zero		1


	//   ....[108]....
        /*0738*/ 	.word	0x0000a930
        /*073c*/ 	.word	0x00000009
        /*0740*/ 	.word	0x00000000
        /*0744*/ 	.short	0x010a
        /*0746*/ 	.byte	0x3f
	.zero		1


	//   ....[109]....
        /*0748*/ 	.word	0x0000a980
        /*074c*/ 	.word	0x00000006
        /*0750*/ 	.word	0x00000000
        /*0754*/ 	.short	0x010a
        /*0756*/ 	.byte	0x3f
	.zero		1


	//   ....[110]....
        /*0758*/ 	.word	0x0000a9d0
        /*075c*/ 	.word	0x00000009
        /*0760*/ 	.word	0x00000000
        /*0764*/ 	.short	0x010a
        /*0766*/ 	.byte	0x3f
	.zero		1


	//   ....[111]....
        /*0768*/ 	.word	0x0000aa20
        /*076c*/ 	.word	0x00000006
        /*0770*/ 	.word	0x00000000
        /*0774*/ 	.short	0x010a
        /*0776*/ 	.byte	0x3f
	.zero		1


	//   ....[112]....
        /*0778*/ 	.word	0x0000aa70
        /*077c*/ 	.word	0x00000009
        /*0780*/ 	.word	0x00000000
        /*0784*/ 	.short	0x010a
        /*0786*/ 	.byte	0x3f
	.zero		1


	//   ....[113]....
        /*0788*/ 	.word	0x0000aac0
        /*078c*/ 	.word	0x00000006
        /*0790*/ 	.word	0x00000000
        /*0794*/ 	.short	0x010a
        /*0796*/ 	.byte	0x3f
	.zero		1


	//   ....[114]....
        /*0798*/ 	.word	0x0000ab10
        /*079c*/ 	.word	0x00000009
        /*07a0*/ 	.word	0x00000000
        /*07a4*/ 	.short	0x010a
        /*07a6*/ 	.byte	0x3f
	.zero		1


	//   ....[115]....
        /*07a8*/ 	.word	0x0000ab60
        /*07ac*/ 	.word	0x00000006
        /*07b0*/ 	.word	0x00000000
        /*07b4*/ 	.short	0x010a
        /*07b6*/ 	.byte	0x3f
	.zero		1


	//   ....[116]....
        /*07b8*/ 	.word	0x0000abb0
        /*07bc*/ 	.word	0x00000009
        /*07c0*/ 	.word	0x00000000
        /*07c4*/ 	.short	0x010a
        /*07c6*/ 	.byte	0x3f
	.zero		1


	//   ....[117]....
        /*07c8*/ 	.word	0x0000ac00
        /*07cc*/ 	.word	0x00000006
        /*07d0*/ 	.word	0x00000000
        /*07d4*/ 	.short	0x010a
        /*07d6*/ 	.byte	0x3f
	.zero		1


	//   ....[118]....
        /*07d8*/ 	.word	0x0000ac50
        /*07dc*/ 	.word	0x00000009
        /*07e0*/ 	.word	0x00000000
        /*07e4*/ 	.short	0x010a
        /*07e6*/ 	.byte	0x3f
	.zero		1


	//   ....[119]....
        /*07e8*/ 	.word	0x0000aca0
        /*07ec*/ 	.word	0x00000006
        /*07f0*/ 	.word	0x00000000
        /*07f4*/ 	.short	0x010a
        /*07f6*/ 	.byte	0x3f
	.zero		1


	//   ....[120]....
        /*07f8*/ 	.word	0x0000acf0
        /*07fc*/ 	.word	0x00000009
        /*0800*/ 	.word	0x00000000
        /*0804*/ 	.short	0x010a
        /*0806*/ 	.byte	0x3f
	.zero		1


	//   ....[121]....
        /*0808*/ 	.word	0x0000ad40
        /*080c*/ 	.word	0x00000006
        /*0810*/ 	.word	0x00000000
        /*0814*/ 	.short	0x010a
        /*0816*/ 	.byte	0x3f
	.zero		1


	//   ....[122]....
        /*0818*/ 	.word	0x0000ad90
        /*081c*/ 	.word	0x00000009
        /*0820*/ 	.word	0x00000000
        /*0824*/ 	.short	0x010a
        /*0826*/ 	.byte	0x3f
	.zero		1


	//   ....[123]....
        /*0828*/ 	.word	0x0000ade0
        /*082c*/ 	.word	0x00000006
        /*0830*/ 	.word	0x00000000
        /*0834*/ 	.short	0x010a
        /*0836*/ 	.byte	0x3f
	.zero		1


	//----- nvinfo : EIATTR_NUM_MBARRIERS
	.align		4
.L_28:
        /*0838*/ 	.byte	0x03, 0x38
        /*083a*/ 	.short	0x003a


	//----- nvinfo : EIATTR_EXIT_INSTR_OFFSETS
	.align		4
        /*083c*/ 	.byte	0x04, 0x1c
        /*083e*/ 	.short	(.L_30 - .L_29)


	//   ....[0]....
.L_29:
        /*0840*/ 	.word	0x00000c80


	//   ....[1]....
        /*0844*/ 	.word	0x00001470


	//   ....[2]....
        /*0848*/ 	.word	0x000080c0


	//   ....[3]....
        /*084c*/ 	.word	0x00008620


	//   ....[4]....
        /*0850*/ 	.word	0x0000a3a0


	//----- nvinfo : EIATTR_MAX_THREADS
	.align		4
.L_30:
        /*0854*/ 	.byte	0x04, 0x05
        /*0856*/ 	.short	(.L_32 - .L_31)
.L_31:
        /*0858*/ 	.word	0x00000180
        /*085c*/ 	.word	0x00000001
        /*0860*/ 	.word	0x00000001


	//----- nvinfo : EIATTR_CRS_STACK_SIZE
	.align		4
.L_32:
        /*0864*/ 	.byte	0x04, 0x1e
        /*0866*/ 	.short	(.L_34 - .L_33)
.L_33:
        /*0868*/ 	.word	0x00000000


	//----- nvinfo : EIATTR_CBANK_PARAM_SIZE
	.align		4
.L_34:
        /*086c*/ 	.byte	0x03, 0x19
        /*086e*/ 	.short	0x0470


	//----- nvinfo : EIATTR_PARAM_CBANK
	.align		4
        /*0870*/ 	.byte	0x04, 0x0a
        /*0872*/ 	.short	(.L_36 - .L_35)
	.align		4
.L_35:
        /*0874*/ 	.word	index@(.nv.constant0._ZN7cutlass13device_kernelINS_4gemm6kernel13GemmUniversalIN4cute5tupleIJiiiiEEENS1_10collective13CollectiveMmaINS1_37MainloopSm90TmaGmmaWarpSpecializedFP8ILi28ENS5_IJNS4_1CILi8EEENSA_ILi1EEESC_EEENS1_35KernelTmaWarpSpecializedCooperativeEEENS5_IJNSA_ILi128EEESG_NSA_ILi32EEEEEENS_12float_e4m3_tENS5_IJlSC_lEEESJ_SK_NS4_8TiledMMAINS4_8MMA_AtomIJNS4_4SM904GMMA31MMA_64x128x32_F32E4M3E4M3_SS_TNILNSO_7ScaleInE1ELSQ_1EEEEEENS4_6LayoutINS5_IJNSA_ILi2EEESC_SC_EEENS5_IJSC_NSA_ILi0EEESW_EEEEENS5_IJNS4_10UnderscoreESZ_SZ_EEEEENS4_13SM90_TMA_LOADENS4_14ComposedLayoutINS4_7SwizzleILi1ELi4ELi3EEENS4_18smem_ptr_flag_bitsILi8EEENST_INS5_IJSB_SH_EEENS5_IJSH_SC_EEEEEEEvNS4_8identityENS4_23SM90_TMA_LOAD_MULTICASTES1B_vS1C_EENS_8epilogue10collective6detail29Sm90TmaWarpSpecializedAdapterINS1G_15DefaultEpilogueISJ_SK_SK_NS1F_6thread17LinearCombinationISJ_Li1EffLNS1K_9ScaleType4KindE0ELNS_15FloatRoundStyleE2ESJ_EENS1_15EpilogueDefaultEEEEEvvEEEEvNT_6ParamsE)
        /*0878*/ 	.short	0x0210
        /*087a*/ 	.short	0x0470


	//----- nvinfo : EIATTR_SW_WAR
	.align		4
.L_36:
        /*087c*/ 	.byte	0x04, 0x36
        /*087e*/ 	.short	(.L_38 - .L_37)
.L_37:
        /*0880*/ 	.word	0x00000008
.L_38:


//--------------------- .nv.callgraph             --------------------------
	.section	.nv.callgraph,"",@"SHT_CUDA_CALLGRAPH"
	.align	4
	.sectionentsize	8
	.align		4
        /*0000*/ 	.word	0x00000000
	.align		4
        /*0004*/ 	.word	0xffffffff
	.align		4
        /*0008*/ 	.word	0x00000000
	.align		4
        /*000c*/ 	.word	0xfffffffe
	.align		4
        /*0010*/ 	.word	0x00000000
	.align		4
        /*0014*/ 	.word	0xfffffffd
	.align		4
        /*0018*/ 	.word	0x00000000
	.align		4
        /*001c*/ 	.word	0xfffffffc


//--------------------- .nv.constant4             --------------------------
	.section	.nv.constant4,"a",@progbits
	.align	8
	.align		8
.nv.constant4:
        /*0000*/ 	.dword	_ZN40_INTERNAL_8fc35b90_4_k_cu_b2ca62fc_323014cuda3std3__45__cpo5beginE
	.align		8
        /*0008*/ 	.dword	_ZN40_INTERNAL_8fc35b90_4_k_cu_b2ca62fc_323014cuda3std3__45__cpo3endE
	.align		8
        /*0010*/ 	.dword	_ZN40_INTERNAL_8fc35b90_4_k_cu_b2ca62fc_323014cuda3std3__45__cpo6cbeginE
	.align		8
        /*0018*/ 	.dword	_ZN40_INTERNAL_8fc35b90_4_k_cu_b2ca62fc_323014cuda3std3__45__cpo4cendE
	.align		8
        /*0020*/ 	.dword	_ZN40_INTERNAL_8fc35b90_4_k_cu_b2ca62fc_323014cuda3std3__442_GLOBAL__N__8fc35b90_4_k_cu_b2ca62fc_323016ignoreE
	.align		8
        /*0028*/ 	.dword	_ZN40_INTERNAL_8fc35b90_4_k_cu_b2ca62fc_323014cuda3std3__419piecewise_constructE
	.align		8
        /*0030*/ 	.dword	_ZN40_INTERNAL_8fc35b90_4_k_cu_b2ca62fc_323014cuda3std3__48in_placeE
	.align		8
        /*0038*/ 	.dword	_ZN40_INTERNAL_8fc35b90_4_k_cu_b2ca62fc_323014cuda3std6ranges3__45__cpo4swapE
	.align		8
        /*0040*/ 	.dword	_ZN40_INTERNAL_8fc35b90_4_k_cu_b2ca62fc_323014cuda3std6ranges3__45__cpo9iter_moveE
	.align		8
        /*0048*/ 	.dword	_ZN40_INTERNAL_8fc35b90_4_k_cu_b2ca62fc_323014cute7productE
	.align		8
        /*0050*/ 	.dword	_ZN40_INTERNAL_8fc35b90_4_k_cu_b2ca62fc_323014cute1_E


//--------------------- .text._ZN7cutlass13device_kernelINS_4gemm6kernel13GemmUniversalIN4cute5tupleIJiiiiEEENS1_10collective13CollectiveMmaINS1_37MainloopSm90TmaGmmaWarpSpecializedFP8ILi28ENS5_IJNS4_1CILi8EEENSA_ILi1EEESC_EEENS1_35KernelTmaWarpSpecializedCooperativeEEENS5_IJNSA_ILi128EEESG_NSA_ILi32EEEEEENS_12float_e4m3_tENS5_IJlSC_lEEESJ_SK_NS4_8TiledMMAINS4_8MMA_AtomIJNS4_4SM904GMMA31MMA_64x128x32_F32E4M3E4M3_SS_TNILNSO_7ScaleInE1ELSQ_1EEEEEENS4_6LayoutINS5_IJNSA_ILi2EEESC_SC_EEENS5_IJSC_NSA_ILi0EEESW_EEEEENS5_IJNS4_10UnderscoreESZ_SZ_EEEEENS4_13SM90_TMA_LOADENS4_14ComposedLayoutINS4_7SwizzleILi1ELi4ELi3EEENS4_18smem_ptr_flag_bitsILi8EEENST_INS5_IJSB_SH_EEENS5_IJSH_SC_EEEEEEEvNS4_8identityENS4_23SM90_TMA_LOAD_MULTICASTES1B_vS1C_EENS_8epilogue10collective6detail29Sm90TmaWarpSpecializedAdapterINS1G_15DefaultEpilogueISJ_SK_SK_NS1F_6thread17LinearCombinationISJ_Li1EffLNS1K_9ScaleType4KindE0ELNS_15FloatRoundStyleE2ESJ_EENS1_15EpilogueDefaultEEEEEvvEEEEvNT_6ParamsE --------------------------
	.section	.text._ZN7cutlass13device_kernelINS_4gemm6kernel13GemmUniversalIN4cute5tupleIJiiiiEEENS1_10collective13CollectiveMmaINS1_37MainloopSm90TmaGmmaWarpSpecializedFP8ILi28ENS5_IJNS4_1CILi8EEENSA_ILi1EEESC_EEENS1_35KernelTmaWarpSpecializedCooperativeEEENS5_IJNSA_ILi128EEESG_NSA_ILi32EEEEEENS_12float_e4m3_tENS5_IJlSC_lEEESJ_SK_NS4_8TiledMMAINS4_8MMA_AtomIJNS4_4SM904GMMA31MMA_64x128x32_F32E4M3E4M3_SS_TNILNSO_7ScaleInE1ELSQ_1EEEEEENS4_6LayoutINS5_IJNSA_ILi2EEESC_SC_EEENS5_IJSC_NSA_ILi0EEESW_EEEEENS5_IJNS4_10UnderscoreESZ_SZ_EEEEENS4_13SM90_TMA_LOADENS4_14ComposedLayoutINS4_7SwizzleILi1ELi4ELi3EEENS4_18smem_ptr_flag_bitsILi8EEENST_INS5_IJSB_SH_EEENS5_IJSH_SC_EEEEEEEvNS4_8identityENS4_23SM90_TMA_LOAD_MULTICASTES1B_vS1C_EENS_8epilogue10collective6detail29Sm90TmaWarpSpecializedAdapterINS1G_15DefaultEpilogueISJ_SK_SK_NS1F_6thread17LinearCombinationISJ_Li1EffLNS1K_9ScaleType4KindE0ELNS_15FloatRoundStyleE2ESJ_EENS1_15EpilogueDefaultEEEEEvvEEEEvNT_6ParamsE,"ax",@progbits
	.align	128
.text._ZN7cutlass13device_kernelINS_4gemm6kernel13GemmUniversalIN4cute5tupleIJiiiiEEENS1_10collective13CollectiveMmaINS1_37MainloopSm90TmaGmmaWarpSpecializedFP8ILi28ENS5_IJNS4_1CILi8EEENSA_ILi1EEESC_EEENS1_35KernelTmaWarpSpecializedCooperativeEEENS5_IJNSA_ILi128EEESG_NSA_ILi32EEEEEENS_12float_e4m3_tENS5_IJlSC_lEEESJ_SK_NS4_8TiledMMAINS4_8MMA_AtomIJNS4_4SM904GMMA31MMA_64x128x32_F32E4M3E4M3_SS_TNILNSO_7ScaleInE1ELSQ_1EEEEEENS4_6LayoutINS5_IJNSA_ILi2EEESC_SC_EEENS5_IJSC_NSA_ILi0EEESW_EEEEENS5_IJNS4_10UnderscoreESZ_SZ_EEEEENS4_13SM90_TMA_LOADENS4_14ComposedLayoutINS4_7SwizzleILi1ELi4ELi3EEENS4_18smem_ptr_flag_bitsILi8EEENST_INS5_IJSB_SH_EEENS5_IJSH_SC_EEEEEEEvNS4_8identityENS4_23SM90_TMA_LOAD_MULTICASTES1B_vS1C_EENS_8epilogue10collective6detail29Sm90TmaWarpSpecializedAdapterINS1G_15DefaultEpilogueISJ_SK_SK_NS1F_6thread17LinearCombinationISJ_Li1EffLNS1K_9ScaleType4KindE0ELNS_15FloatRoundStyleE2ESJ_EENS1_15EpilogueDefaultEEEEEvvEEEEvNT_6ParamsE:
        .type           _ZN7cutlass13device_kernelINS_4gemm6kernel13GemmUniversalIN4cute5tupleIJiiiiEEENS1_10collective13CollectiveMmaINS1_37MainloopSm90TmaGmmaWarpSpecializedFP8ILi28ENS5_IJNS4_1CILi8EEENSA_ILi1EEESC_EEENS1_35KernelTmaWarpSpecializedCooperativeEEENS5_IJNSA_ILi128EEESG_NSA_ILi32EEEEEENS_12float_e4m3_tENS5_IJlSC_lEEESJ_SK_NS4_8TiledMMAINS4_8MMA_AtomIJNS4_4SM904GMMA31MMA_64x128x32_F32E4M3E4M3_SS_TNILNSO_7ScaleInE1ELSQ_1EEEEEENS4_6LayoutINS5_IJNSA_ILi2EEESC_SC_EEENS5_IJSC_NSA_ILi0EEESW_EEEEENS5_IJNS4_10UnderscoreESZ_SZ_EEEEENS4_13SM90_TMA_LOADENS4_14ComposedLayoutINS4_7SwizzleILi1ELi4ELi3EEENS4_18smem_ptr_flag_bitsILi8EEENST_INS5_IJSB_SH_EEENS5_IJSH_SC_EEEEEEEvNS4_8identityENS4_23SM90_TMA_LOAD_MULTICASTES1B_vS1C_EENS_8epilogue10collective6detail29Sm90TmaWarpSpecializedAdapterINS1G_15DefaultEpilogueISJ_SK_SK_NS1F_6thread17LinearCombinationISJ_Li1EffLNS1K_9ScaleType4KindE0ELNS_15FloatRoundStyleE2ESJ_EENS1_15EpilogueDefaultEEEEEvvEEEEvNT_6ParamsE,@function
        .size           _ZN7cutlass13device_kernelINS_4gemm6kernel13GemmUniversalIN4cute5tupleIJiiiiEEENS1_10collective13CollectiveMmaINS1_37MainloopSm90TmaGmmaWarpSpecializedFP8ILi28ENS5_IJNS4_1CILi8EEENSA_ILi1EEESC_EEENS1_35KernelTmaWarpSpecializedCooperativeEEENS5_IJNSA_ILi128EEESG_NSA_ILi32EEEEEENS_12float_e4m3_tENS5_IJlSC_lEEESJ_SK_NS4_8TiledMMAINS4_8MMA_AtomIJNS4_4SM904GMMA31MMA_64x128x32_F32E4M3E4M3_SS_TNILNSO_7ScaleInE1ELSQ_1EEEEEENS4_6LayoutINS5_IJNSA_ILi2EEESC_SC_EEENS5_IJSC_NSA_ILi0EEESW_EEEEENS5_IJNS4_10UnderscoreESZ_SZ_EEEEENS4_13SM90_TMA_LOADENS4_14ComposedLayoutINS4_7SwizzleILi1ELi4ELi3EEENS4_18smem_ptr_flag_bitsILi8EEENST_INS5_IJSB_SH_EEENS5_IJSH_SC_EEEEEEEvNS4_8identityENS4_23SM90_TMA_LOAD_MULTICASTES1B_vS1C_EENS_8epilogue10collective6detail29Sm90TmaWarpSpecializedAdapterINS1G_15DefaultEpilogueISJ_SK_SK_NS1F_6thread17LinearCombinationISJ_Li1EffLNS1K_9ScaleType4KindE0ELNS_15FloatRoundStyleE2ESJ_EENS1_15EpilogueDefaultEEEEEvvEEEEvNT_6ParamsE,(.L_x_255 - _ZN7cutlass13device_kernelINS_4gemm6kernel13GemmUniversalIN4cute5tupleIJiiiiEEENS1_10collective13CollectiveMmaINS1_37MainloopSm90TmaGmmaWarpSpecializedFP8ILi28ENS5_IJNS4_1CILi8EEENSA_ILi1EEESC_EEENS1_35KernelTmaWarpSpecializedCooperativeEEENS5_IJNSA_ILi128EEESG_NSA_ILi32EEEEEENS_12float_e4m3_tENS5_IJlSC_lEEESJ_SK_NS4_8TiledMMAINS4_8MMA_AtomIJNS4_4SM904GMMA31MMA_64x128x32_F32E4M3E4M3_SS_TNILNSO_7ScaleInE1ELSQ_1EEEEEENS4_6LayoutINS5_IJNSA_ILi2EEESC_SC_EEENS5_IJSC_NSA_ILi0EEESW_EEEEENS5_IJNS4_10UnderscoreESZ_SZ_EEEEENS4_13SM90_TMA_LOADENS4_14ComposedLayoutINS4_7SwizzleILi1ELi4ELi3EEENS4_18smem_ptr_flag_bitsILi8EEENST_INS5_IJSB_SH_EEENS5_IJSH_SC_EEEEEEEvNS4_8identityENS4_23SM90_TMA_LOAD_MULTICASTES1B_vS1C_EENS_8epilogue10collective6detail29Sm90TmaWarpSpecializedAdapterINS1G_15DefaultEpilogueISJ_SK_SK_NS1F_6thread17LinearCombinationISJ_Li1EffLNS1K_9ScaleType4KindE0ELNS_15FloatRoundStyleE2ESJ_EENS1_15EpilogueDefaultEEEEEvvEEEEvNT_6ParamsE)
        .other          _ZN7cutlass13device_kernelINS_4gemm6kernel13GemmUniversalIN4cute5tupleIJiiiiEEENS1_10collective13CollectiveMmaINS1_37MainloopSm90TmaGmmaWarpSpecializedFP8ILi28ENS5_IJNS4_1CILi8EEENSA_ILi1EEESC_EEENS1_35KernelTmaWarpSpecializedCooperativeEEENS5_IJNSA_ILi128EEESG_NSA_ILi32EEEEEENS_12float_e4m3_tENS5_IJlSC_lEEESJ_SK_NS4_8TiledMMAINS4_8MMA_AtomIJNS4_4SM904GMMA31MMA_64x128x32_F32E4M3E4M3_SS_TNILNSO_7ScaleInE1ELSQ_1EEEEEENS4_6LayoutINS5_IJNSA_ILi2EEESC_SC_EEENS5_IJSC_NSA_ILi0EEESW_EEEEENS5_IJNS4_10UnderscoreESZ_SZ_EEEEENS4_13SM90_TMA_LOADENS4_14ComposedLayoutINS4_7SwizzleILi1ELi4ELi3EEENS4_18smem_ptr_flag_bitsILi8EEENST_INS5_IJSB_SH_EEENS5_IJSH_SC_EEEEEEEvNS4_8identityENS4_23SM90_TMA_LOAD_MULTICASTES1B_vS1C_EENS_8epilogue10collective6detail29Sm90TmaWarpSpecializedAdapterINS1G_15DefaultEpilogueISJ_SK_SK_NS1F_6thread17LinearCombinationISJ_Li1EffLNS1K_9ScaleType4KindE0ELNS_15FloatRoundStyleE2ESJ_EENS1_15EpilogueDefaultEEEEEvvEEEEvNT_6ParamsE,@"STO_CUDA_ENTRY STV_DEFAULT"
_ZN7cutlass13device_kernelINS_4gemm6kernel13GemmUniversalIN4cute5tupleIJiiiiEEENS1_10collective13CollectiveMmaINS1_37MainloopSm90TmaGmmaWarpSpecializedFP8ILi28ENS5_IJNS4_1CILi8EEENSA_ILi1EEESC_EEENS1_35KernelTmaWarpSpecializedCooperativeEEENS5_IJNSA_ILi128EEESG_NSA_ILi32EEEEEENS_12float_e4m3_tENS5_IJlSC_lEEESJ_SK_NS4_8TiledMMAINS4_8MMA_AtomIJNS4_4SM904GMMA31MMA_64x128x32_F32E4M3E4M3_SS_TNILNSO_7ScaleInE1ELSQ_1EEEEEENS4_6LayoutINS5_IJNSA_ILi2EEESC_SC_EEENS5_IJSC_NSA_ILi0EEESW_EEEEENS5_IJNS4_10UnderscoreESZ_SZ_EEEEENS4_13SM90_TMA_LOADENS4_14ComposedLayoutINS4_7SwizzleILi1ELi4ELi3EEENS4_18smem_ptr_flag_bitsILi8EEENST_INS5_IJSB_SH_EEENS5_IJSH_SC_EEEEEEEvNS4_8identityENS4_23SM90_TMA_LOAD_MULTICASTES1B_vS1C_EENS_8epilogue10collective6detail29Sm90TmaWarpSpecializedAdapterINS1G_15DefaultEpilogueISJ_SK_SK_NS1F_6thread17LinearCombinationISJ_Li1EffLNS1K_9ScaleType4KindE0ELNS_15FloatRoundStyleE2ESJ_EENS1_15EpilogueDefaultEEEEEvvEEEEvNT_6ParamsE:
[----:B------:R-:W-:Y:S01]  /*0000*/  LDC R1, c[0x0][0x28] ;  /* 0x00000a00ff017b82 */ /* 0x000fe20000000800 */
[----:B------:R-:W0:Y:S01]  /*0010*/  S2R R0, SR_TID.X ;  /* 0x0000000000007919 */ /* 0x000e220000002100 */
[----:B------:R-:W-:Y:S01]  /*0020*/  ELECT P0, URZ, PT ;  /* 0x00000000003f782f */ /* 0x000fe20003800000 */
[----:B------:R-:W-:Y:S01]  /*0030*/  BSSY B0, `(.L_x_0) ;  /* 0x000000f000007945 */ /* 0x000fe20003800000 */
[--C-:B0-----:R-:W-:Y:S02]  /*0040*/  SHF.R.U32.HI R2, RZ, 0x5, R0.reuse ;  /* 0x00000005ff027819 */ /* 0x101fe40000011600 */
[----:B------:R-:W-:-:S03]  /*0050*/  SHF.R.U32.HI R3, RZ, 0x7, R0 ;  /* 0x00000007ff037819 */ /* 0x000fc60000011600 */
[----:B------:R-:W0:Y:S04]  /*0060*/  SHFL.IDX PT, R7, R2, RZ, 0x1f ;  /* 0x00001fff02077589 */ /* 0x000e2800000e0000 */
[----:B------:R-:W1:Y:S01]  /*0070*/  SHFL.IDX PT, R3, R3, RZ, 0x1f ;  /* 0x00001fff03037589 */ /* 0x000e6200000e0000 */
[----:B0-----:R-:W-:-:S13]  /*0080*/  ISETP.NE.OR P0, PT, R7, RZ, !P0 ;  /* 0x000000ff0700720c */ /* 0x001fda0004705670 */
[----:B-1----:R-:W-:Y:S05]  /*0090*/  @P0 BRA `(.L_x_1) ;  /* 0x0000000000200947 */ /* 0x002fea0003800000 */
[----:B------:R-:W-:Y:S02]  /*00a0*/  ULDC.64 UR4, c[0x0][0x198] ;  /* 0x0000660000047ab9 */ /* 0x000fe40000000a00 */
[----:B------:R-:W-:Y:S02]  /*00b0*/  UIADD3 UR6, UP0, UR4, 0xf0, URZ ;  /* 0x000000f004067890 */ /* 0x000fe4000ff1e03f */
[----:B------:R-:W-:Y:S02]  /*00c0*/  UIADD3 UR4, UP1, UR4, 0x1f0, URZ ;  /* 0x000001f004047890 */ /* 0x000fe4000ff3e03f */
[----:B------:R-:W-:Y:S02]  /*00d0*/  UIADD3.X UR7, URZ, UR5, URZ, UP0, !UPT ;  /* 0x000000053f077290 */ /* 0x000fe400087fe43f */
[----:B------:R-:W-:-:S07]  /*00e0*/  UIADD3.X UR5, URZ, UR5, URZ, UP1, !UPT ;  /* 0x000000053f057290 */ /* 0x000fce0008ffe43f */
[----:B------:R0:W-:Y:S02]  /*00f0*/  UTMACCTL.PF [UR6] ;  /* 0x00000000060079b9 */ /* 0x0001e40008040000 */
[----:B------:R0:W-:Y:S02]  /*0100*/  UTMACCTL.PF [UR4] ;  /* 0x00000000040079b9 */ /* 0x0001e40008040000 */
[----:B0-----:R-:W-:Y:S01]  /*0110*/  NOP ;  /* 0x0000000000007918 */ /* 0x001fe20000000000 */
.L_x_1:
[----:B------:R-:W-:Y:S05]  /*0120*/  BSYNC B0 ;  /* 0x0000000000007941 */ /* 0x000fea0003800000 */
.L_x_0:
[----:B------:R-:W0:Y:S01]  /*0130*/  SHFL.IDX PT, R4, R2, RZ, 0x1f ;  /* 0x00001fff02047589 */ /* 0x000e2200000e0000 */
[----:B------:R-:W-:-:S04]  /*0140*/  SHF.R.S32.HI R5, RZ, 0x1f, R0 ;  /* 0x0000001fff057819 */ /* 0x000fc80000011400 */
[----:B------:R-:W-:-:S04]  /*0150*/  LEA.HI R5, R5, R0, RZ, 0x7 ;  /* 0x0000000005057211 */ /* 0x000fc800078f38ff */
[----:B------:R-:W-:Y:S02]  /*0160*/  LOP3.LUT R5, R5, 0xffffff80, RZ, 0xc0, !PT ;  /* 0xffffff8005057812 */ /* 0x000fe400078ec0ff */
[----:B0-----:R-:W-:-:S13]  /*0170*/  ISETP.NE.AND P0, PT, R4, RZ, PT ;  /* 0x000000ff0400720c */ /* 0x001fda0003f05270 */
[----:B------:R-:W-:Y:S05]  /*0180*/  @P0 BRA `(.L_x_2) ;  /* 0x0000000400240947 */ /* 0x000fea0003800000 */
[----:B------:R-:W-:Y:S01]  /*0190*/  ELECT P0, URZ, PT ;  /* 0x00000000003f782f */ /* 0x000fe20003800000 */
[----:B------:R-:W-:-:S12]  /*01a0*/  BSSY B0, `(.L_x_2) ;  /* 0x0000047000007945 */ /* 0x000fd80003800000 */
[----:B------:R-:W-:Y:S05]  /*01b0*/  @!P0 BRA `(.L_x_3) ;  /* 0x0000000400148947 */ /* 0x000fea0003800000 */
[----:B------:R-:W0:Y:S01]  /*01c0*/  S2UR UR8, SR_CgaCtaId ;  /* 0x00000000000879c3 */ /* 0x000e220000008800 */
[----:B------:R-:W-:Y:S01]  /*01d0*/  UMOV UR4, 0x400 ;  /* 0x0000040000047882 */ /* 0x000fe20000000000 */
[----:B------:R-:W-:Y:S01]  /*01e0*/  UMOV UR5, 0x1 ;  /* 0x0000000100057882 */ /* 0x000fe20000000000 */
[----:B------:R-:W-:Y:S02]  /*01f0*/  UMOV UR6, 0x10 ;  /* 0x0000001000067882 */ /* 0x000fe40000000000 */
[----:B------:R-:W-:-:S04]  /*0200*/  UIADD3 UR6, -UR6, 0x100000, URZ ;  /* 0x0010000006067890 */ /* 0x000fc8000fffe13f */
[----:B------:R-:W-:Y:S02]  /*0210*/  USHF.L.U32 UR7, UR6, 0xb, URZ ;  /* 0x0000000b06077899 */ /* 0x000fe4000800063f */
[----:B------:R-:W-:Y:S02]  /*0220*/  USHF.L.U32 UR6, UR6, 0x1, URZ ;  /* 0x0000000106067899 */ /* 0x000fe4000800063f */
[----:B0-----:R-:W-:Y:S02]  /*0230*/  ULEA UR8, UR8, UR4, 0x18 ;  /* 0x0000000408087291 */ /* 0x001fe4000f8ec03f */
[----:B------:R-:W-:-:S04]  /*0240*/  UIADD3 UR4, -UR5, 0x100000, URZ ;  /* 0x0010000005047890 */ /* 0x000fc8000fffe13f */
[----:B------:R-:W-:Y:S02]  /*0250*/  USHF.L.U32 UR5, UR4, 0xb, URZ ;  /* 0x0000000b04057899 */ /* 0x000fe4000800063f */
[----:B------:R-:W-:Y:S01]  /*0260*/  USHF.L.U32 UR4, UR4, 0x1, URZ ;  /* 0x0000000104047899 */ /* 0x000fe2000800063f */
[----:B------:R-:W0:Y:S11]  /*0270*/  FENCE.VIEW.ASYNC.S ;  /* 0x00000000000073c6 */ /* 0x000e360000000000 */
[----:B0-----:R0:W1:Y:S01]  /*0280*/  SYNCS.EXCH.64 URZ, [UR8], UR4 ;  /* 0x00000004083f75b2 */ /* 0x0010620008000100 */
[----:B------:R0:W2:Y:S01]  /*0290*/  SYNCS.EXCH.64 URZ, [UR8+0xe0], UR6 ;  /* 0x0000e006083f75b2 */ /* 0x0000a20008000100 */
[----:B------:R0:W3:Y:S01]  /*02a0*/  SYNCS.EXCH.64 URZ, [UR8+0x8], UR4 ;  /* 0x00000804083f75b2 */ /* 0x0000e20008000100 */
[----:B------:R0:W4:Y:S01]  /*02b0*/  SYNCS.EXCH.64 URZ, [UR8+0xe8], UR6 ;  /* 0x0000e806083f75b2 */ /* 0x0001220008000100 */
[----:B------:R0:W0:Y:S01]  /*02c0*/  SYNCS.EXCH.64 URZ, [UR8+0x10], UR4 ;  /* 0x00001004083f75b2 */ /* 0x0000220008000100 */
        /* <DEDUP_REMOVED lines=51> */
[----:B-1234-:R-:W-:Y:S01]  /*0600*/  NOP ;  /* 0x0000000000007918 */ /* 0x01efe20000000000 */
.L_x_3:
[----:B0-----:R-:W-:Y:S05]  /*0610*/  BSYNC B0 ;  /* 0x0000000000007941 */ /* 0x001fea0003800000 */
.L_x_2:
[----:B------:R-:W0:Y:S01]  /*0620*/  SHFL.IDX PT, R2, R2, RZ, 0x1f ;  /* 0x00001fff02027589 */ /* 0x000e2200000e0000 */
[----:B------:R-:W-:Y:S01]  /*0630*/  IMAD.IADD R6, R0, 0x1, -R5 ;  /* 0x0000000100067824 */ /* 0x000fe200078e0a05 */
[----:B------:R-:W1:Y:S01]  /*0640*/  S2UR UR8, SR_CTAID.X ;  /* 0x00000000000879c3 */ /* 0x000e620000002500 */
[----:B------:R-:W-:Y:S01]  /*0650*/  SHF.R.S32.HI R11, RZ, 0x1f, R4 ;  /* 0x0000001fff0b7819 */ /* 0x000fe20000011404 */
[----:B------:R-:W2:Y:S01]  /*0660*/  S2R R8, SR_CTAID.Y ;  /* 0x0000000000087919 */ /* 0x000ea20000002600 */
[----:B------:R-:W-:Y:S02]  /*0670*/  ELECT P0, URZ, PT ;  /* 0x00000000003f782f */ /* 0x000fe40003800000 */
[----:B------:R-:W-:Y:S01]  /*0680*/  SHF.R.S32.HI R5, RZ, 0x1f, R6 ;  /* 0x0000001fff057819 */ /* 0x000fe20000011406 */
[----:B------:R-:W-:Y:S01]  /*0690*/  ULDC UR4, c[0x0][0x150] ;  /* 0x0000540000047ab9 */ /* 0x000fe20000000800 */
[----:B------:R-:W-:Y:S01]  /*06a0*/  LEA.HI R11, R11, R4, RZ, 0x2 ;  /* 0x000000040b0b7211 */ /* 0x000fe200078f10ff */
[----:B------:R-:W-:Y:S01]  /*06b0*/  VIADD R16, R3, 0xffffffff ;  /* 0xffffffff03107836 */ /* 0x000fe20000000000 */
[----:B------:R-:W-:Y:S01]  /*06c0*/  LEA.HI R5, R5, R6, RZ, 0x3 ;  /* 0x0000000605057211 */ /* 0x000fe200078f18ff */
[----:B------:R-:W3:Y:S01]  /*06d0*/  LDC R12, c[0x0][0x144] ;  /* 0x00005100ff0c7b82 */ /* 0x000ee20000000800 */
[----:B------:R-:W-:Y:S01]  /*06e0*/  LOP3.LUT R11, R11, 0x3ffffffc, RZ, 0xc0, !PT ;  /* 0x3ffffffc0b0b7812 */ /* 0x000fe200078ec0ff */
[----:B------:R-:W-:Y:S01]  /*06f0*/  NOP ;  /* 0x0000000000007918 */ /* 0x000fe20000000000 */
[--C-:B------:R-:W-:Y:S01]  /*0700*/  SHF.R.S32.HI R10, RZ, 0x3, R5.reuse ;  /* 0x00000003ff0a7819 */ /* 0x100fe20000011405 */
[----:B------:R-:W-:Y:S01]  /*0710*/  NOP ;  /* 0x0000000000007918 */ /* 0x000fe20000000000 */
[----:B------:R-:W-:Y:S01]  /*0720*/  SHF.R.S32.HI R5, RZ, 0x1f, R5 ;  /* 0x0000001fff057819 */ /* 0x000fe20000011405 */
[----:B------:R-:W-:Y:S01]  /*0730*/  IMAD.IADD R4, R4, 0x1, -R11 ;  /* 0x0000000104047824 */ /* 0x000fe200078e0a0b */
[----:B------:R-:W-:Y:S01]  /*0740*/  ISETP.NE.AND P4, PT, R3, RZ, PT ;  /* 0x000000ff0300720c */ /* 0x000fe20003f85270 */
[----:B------:R-:W4:Y:S01]  /*0750*/  LDC R15, c[0x0][0x140] ;  /* 0x00005000ff0f7b82 */ /* 0x000f220000000800 */
[----:B------:R-:W-:-:S02]  /*0760*/  LEA.HI R5, R5, R10, RZ, 0x2 ;  /* 0x0000000a05057211 */ /* 0x000fc400078f10ff */
[----:B------:R-:W-:Y:S02]  /*0770*/  ISETP.GE.U32.AND P6, PT, R16, 0x2, PT ;  /* 0x000000021000780c */ /* 0x000fe40003fc6070 */
[----:B------:R-:W-:Y:S02]  /*0780*/  LOP3.LUT R5, R5, 0xfffffffc, RZ, 0xc0, !PT ;  /* 0xfffffffc05057812 */ /* 0x000fe400078ec0ff */
[----:B0-----:R-:W-:Y:S01]  /*0790*/  ISETP.NE.OR P0, PT, R2, RZ, !P0 ;  /* 0x000000ff0200720c */ /* 0x001fe20004705670 */
[----:B------:R-:W0:Y:S01]  /*07a0*/  LDC R13, c[0x0][0x148] ;  /* 0x00005200ff0d7b82 */ /* 0x000e220000000800 */
[----:B-1----:R-:W-:Y:S01]  /*07b0*/  I2FP.F32.U32 R2, UR8 ;  /* 0x0000000800027c45 */ /* 0x002fe20008201000 */
[----:B------:R-:W-:-:S04]  /*07c0*/  IMAD.IADD R5, R10, 0x1, -R5 ;  /* 0x000000010a057824 */ /* 0x000fc800078e0a05 */
[----:B------:R-:W-:Y:S01]  /*07d0*/  FMUL R10, R2, UR4 ;  /* 0x00000004020a7c20 */ /* 0x000fe20008400000 */
[----:B------:R-:W-:Y:S01]  /*07e0*/  IMAD R5, R4, 0x4, R5 ;  /* 0x0000000404057824 */ /* 0x000fe200078e0205 */
[----:B------:R-:W-:Y:S01]  /*07f0*/  ULDC UR4, c[0x0][0x154] ;  /* 0x0000550000047ab9 */ /* 0x000fe20000000800 */
[----:B--2---:R-:W-:Y:S02]  /*0800*/  I2FP.F32.U32 R4, R8 ;  /* 0x0000000800047245 */ /* 0x004fe40000201000 */
[C---:B------:R-:W-:Y:S01]  /*0810*/  IMAD.SHL.U32 R2, R5.reuse, 0x4, RZ ;  /* 0x0000000405027824 */ /* 0x040fe200078e00ff */
[----:B------:R-:W1:Y:S01]  /*0820*/  F2I.U32.TRUNC.NTZ R10, R10 ;  /* 0x0000000a000a7305 */ /* 0x000e62000020f000 */
[----:B------:R-:W-:Y:S01]  /*0830*/  VOTEU.ALL UP0, P0 ;  /* 0x00000000003f7886 */ /* 0x000fe20000000000 */
[----:B------:R-:W-:Y:S01]  /*0840*/  FMUL R14, R4, UR4 ;  /* 0x00000004040e7c20 */ /* 0x000fe20008400000 */
[----:B------:R-:W-:Y:S01]  /*0850*/  UMOV UR4, 0x20 ;  /* 0x0000002000047882 */ /* 0x000fe20000000000 */
[----:B------:R-:W-:Y:S01]  /*0860*/  LOP3.LUT R5, R5, 0xc, R2, 0x78, !PT ;  /* 0x0000000c05057812 */ /* 0x000fe200078e7802 */
[----:B------:R-:W-:Y:S01]  /*0870*/  VOTEU.ALL UP1, P0 ;  /* 0x00000000003f7886 */ /* 0x000fe20000020000 */
[----:B------:R-:W2:Y:S01]  /*0880*/  @!UP0 S2UR UR7, SR_CgaCtaId ;  /* 0x00000000000789c3 */ /* 0x000ea20000008800 */
[----:B------:R-:W-:Y:S01]  /*0890*/  @!UP0 UMOV UR6, 0x400 ;  /* 0x0000040000068882 */ /* 0x000fe20000000000 */
[----:B------:R-:W-:Y:S01]  /*08a0*/  SHF.R.S32.HI R2, RZ, 0x1f, R5 ;  /* 0x0000001fff027819 */ /* 0x000fe20000011405 */
[----:B------:R-:W5:Y:S01]  /*08b0*/  F2I.U32.TRUNC.NTZ R14, R14 ;  /* 0x0000000e000e7305 */ /* 0x000f62000020f000 */
[----:B------:R-:W-:-:S04]  /*08c0*/  @!UP0 UIADD3 UR4, -UR4, 0x100000, URZ ;  /* 0x0010000004048890 */ /* 0x000fc8000fffe13f */
[----:B------:R-:W-:Y:S02]  /*08d0*/  @!UP0 USHF.L.U32 UR5, UR4, 0xb, URZ ;  /* 0x0000000b04058899 */ /* 0x000fe4000800063f */
[----:B------:R-:W-:Y:S01]  /*08e0*/  @!UP0 USHF.L.U32 UR4, UR4, 0x1, URZ ;  /* 0x0000000104048899 */ /* 0x000fe2000800063f */
[----:B----4-:R-:W-:Y:S02]  /*08f0*/  ISETP.EQ.U32.AND P3, PT, R15, 0x1, PT ;  /* 0x000000010f00780c */ /* 0x010fe40003f62070 */
[----:B------:R-:W-:Y:S01]  /*0900*/  LEA.HI R4, R2, R5, RZ, 0x3 ;  /* 0x0000000502047211 */ /* 0x000fe200078f18ff */
[----:B-1----:R-:W-:Y:S01]  /*0910*/  IMAD.MOV R11, RZ, RZ, -R10 ;  /* 0x000000ffff0b7224 */ /* 0x002fe200078e0a0a */
[----:B------:R-:W-:Y:S02]  /*0920*/  SHF.R.S32.HI R2, RZ, 0x1f, R7 ;  /* 0x0000001fff027819 */ /* 0x000fe40000011407 */
[----:B------:R-:W-:Y:S01]  /*0930*/  LOP3.LUT R10, R4, 0xfffffff8, RZ, 0xc0, !PT ;  /* 0xfffffff8040a7812 */ /* 0x000fe200078ec0ff */
[----:B---3--:R-:W-:Y:S01]  /*0940*/  IMAD R12, R12, R11, UR8 ;  /* 0x000000080c0c7e24 */ /* 0x008fe2000f8e020b */
[----:B------:R-:W-:-:S03]  /*0950*/  LEA.HI R2, R2, R7, RZ, 0x2 ;  /* 0x0000000702027211 */ /* 0x000fc600078f10ff */
[----:B------:R-:W-:Y:S01]  /*0960*/  IMAD.IADD R11, R5, 0x1, -R10 ;  /* 0x00000001050b7824 */ /* 0x000fe200078e0a0a */
[----:B------:R-:W-:Y:S01]  /*0970*/  LOP3.LUT R2, R2, 0xfffffffc, RZ, 0xc0, !PT ;  /* 0xfffffffc02027812 */ /* 0x000fe200078ec0ff */
[----:B-----5:R-:W-:-:S03]  /*0980*/  IMAD.MOV R20, RZ, RZ, -R14 ;  /* 0x000000ffff147224 */ /* 0x020fc600078e0a0e */
[----:B------:R-:W-:Y:S01]  /*0990*/  ISETP.NE.AND P2, PT, R11, R12, PT ;  /* 0x0000000c0b00720c */ /* 0x000fe20003f45270 */
[----:B------:R-:W-:Y:S01]  /*09a0*/  IMAD.IADD R7, R7, 0x1, -R2 ;  /* 0x0000000107077824 */ /* 0x000fe200078e0a02 */
[----:B--2---:R-:W-:Y:S01]  /*09b0*/  @!UP0 ULEA UR6, UR7, UR6, 0x18 ;  /* 0x0000000607068291 */ /* 0x004fe2000f8ec03f */
[----:B0-----:R-:W-:Y:S01]  /*09c0*/  IMAD R11, R13, R20, R8 ;  /* 0x000000140d0b7224 */ /* 0x001fe200078e0208 */
[----:B------:R-:W-:Y:S01]  /*09d0*/  VOTEU.ALL UP0, P0 ;  /* 0x00000000003f7886 */ /* 0x000fe20000000000 */
[----:B------:R-:W-:Y:S01]  /*09e0*/  LOP3.LUT P0, RZ, R6, 0x7, RZ, 0xc0, !PT ;  /* 0x0000000706ff7812 */ /* 0x000fe2000780c0ff */
[----:B------:R-:W-:Y:S01]  /*09f0*/  IMAD.MOV.U32 R6, RZ, RZ, 0x1 ;  /* 0x00000001ff067424 */ /* 0x000fe200078e00ff */
[----:B------:R-:W-:Y:S02]  /*0a00*/  ISETP.NE.AND P1, PT, R7, 0x3, PT ;  /* 0x000000030700780c */ /* 0x000fe40003f25270 */
[----:B------:R-:W-:Y:S02]  /*0a10*/  ISETP.LT.U32.AND P0, PT, R5, 0x8, !P0 ;  /* 0x000000080500780c */ /* 0x000fe40004701070 */
[----:B------:R-:W-:-:S02]  /*0a20*/  ISETP.EQ.OR P1, PT, R7, RZ, !P1 ;  /* 0x000000ff0700720c */ /* 0x000fc40004f22670 */
[----:B------:R-:W-:Y:S01]  /*0a30*/  @P2 SHF.R.S32.HI R4, RZ, 0x3, R4 ;  /* 0x00000003ff042819 */ /* 0x000fe20000011404 */
[----:B------:R-:W0:Y:S02]  /*0a40*/  FENCE.VIEW.ASYNC.S ;  /* 0x00000000000073c6 */ /* 0x000e240000000000 */
[----:B0-----:R0:W1:Y:S01]  /*0a50*/  @!UP0 SYNCS.EXCH.64 URZ, [UR6+0x1d0], UR4 ;  /* 0x0001d004063f85b2 */ /* 0x0010620008000100 */
[----:B------:R-:W-:Y:S02]  /*0a60*/  ISETP.EQ.AND P1, PT, R3, RZ, P1 ;  /* 0x000000ff0300720c */ /* 0x000fe40000f22270 */
[----:B------:R-:W-:Y:S02]  /*0a70*/  @P2 ISETP.NE.AND P5, PT, R4, R11, PT ;  /* 0x0000000b0400220c */ /* 0x000fe40003fa5270 */
[----:B------:R-:W-:Y:S02]  /*0a80*/  SEL R3, RZ, 0x1, !P0 ;  /* 0x00000001ff037807 */ /* 0x000fe40004000000 */
[----:B------:R-:W-:-:S02]  /*0a90*/  @P2 SEL R6, RZ, 0x1, P5 ;  /* 0x00000001ff062807 */ /* 0x000fc40002800000 */
[----:B------:R-:W-:Y:S02]  /*0aa0*/  SEL R4, RZ, 0x1, !P1 ;  /* 0x00000001ff047807 */ /* 0x000fe40004800000 */
[----:B------:R-:W-:Y:S02]  /*0ab0*/  LOP3.LUT R6, R6, R3, RZ, 0xc0, !PT ;  /* 0x0000000306067212 */ /* 0x000fe400078ec0ff */
[----:B------:R-:W-:Y:S01]  /*0ac0*/  SEL R4, R4, 0x2, P6 ;  /* 0x0000000204047807 */ /* 0x000fe20003000000 */
[----:B------:R0:W2:Y:S01]  /*0ad0*/  @!UP1 SYNCS.EXCH.64 URZ, [UR6+0x1d8], UR4 ;  /* 0x0001d804063f95b2 */ /* 0x0000a20008000100 */
[----:B------:R-:W-:Y:S01]  /*0ae0*/  NOP ;  /* 0x0000000000007918 */ /* 0x000fe20000000000 */
[----:B------:R-:W-:Y:S05]  /*0af0*/  @!P3 BRA `(.L_x_4) ;  /* 0x000000000008b947 */ /* 0x000fea0003800000 */
[----:B-12---:R-:W-:Y:S01]  /*0b00*/  UCGABAR_ARV ;  /* 0x00000000000079c7 */ /* 0x006fe20008000000 */
[----:B------:R-:W-:Y:S05]  /*0b10*/  BRA `(.L_x_5) ;  /* 0x0000000000047947 */ /* 0x000fea0003800000 */
.L_x_4:
[----:B-12---:R-:W-:Y:S01]  /*0b20*/  NOP ;  /* 0x0000000000007918 */ /* 0x006fe20000000000 */
.L_x_5:
[----:B------:R-:W1:Y:S01]  /*0b30*/  LDC R2, c[0x0][0x65c] ;  /* 0x00019700ff027b82 */ /* 0x000e620000000800 */
[----:B------:R-:W-:Y:S01]  /*0b40*/  IMAD.MOV.U32 R3, RZ, RZ, RZ ;  /* 0x000000ffff037224 */ /* 0x000fe200078e00ff */
[----:B-1----:R-:W-:Y:S01]  /*0b50*/  ISETP.NE.AND P2, PT, R2, 0x1, PT ;  /* 0x000000010200780c */ /* 0x002fe20003f45270 */
[----:B------:R-:W-:-:S12]  /*0b60*/  IMAD.U32 R2, RZ, RZ, UR8 ;  /* 0x00000008ff027e24 */ /* 0x000fd8000f8e00ff */
[----:B------:R-:W1:Y:S01]  /*0b70*/  @P2 LDC R15, c[0x0][0x10] ;  /* 0x00000400ff0f2b82 */ /* 0x000e620000000800 */
[----:B------:R-:W-:Y:S02]  /*0b80*/  @P2 IMAD.MOV.U32 R9, RZ, RZ, RZ ;  /* 0x000000ffff092224 */ /* 0x000fe400078e00ff */
[----:B------:R-:W-:-:S05]  /*0b90*/  @P2 IMAD.MOV.U32 R17, RZ, RZ, RZ ;  /* 0x000000ffff112224 */ /* 0x000fca00078e00ff */
[----:B------:R-:W2:Y:S01]  /*0ba0*/  @!P2 LDC R11, c[0x0][0xc] ;  /* 0x00000300ff0bab82 */ /* 0x000ea20000000800 */
[----:B-1----:R-:W-:-:S04]  /*0bb0*/  @P2 IMAD.WIDE.U32 R14, R15, UR8, R8 ;  /* 0x000000080f0e2c25 */ /* 0x002fc8000f8e0008 */
[----:B--2---:R-:W-:-:S04]  /*0bc0*/  @!P2 IMAD.WIDE.U32 R10, R8, R11, R2 ;  /* 0x0000000b080aa225 */ /* 0x004fc800078e0002 */
[----:B------:R-:W-:Y:S02]  /*0bd0*/  @P2 IMAD.MOV.U32 R2, RZ, RZ, R14 ;  /* 0x000000ffff022224 */ /* 0x000fe400078e000e */
[----:B------:R-:W-:Y:S02]  /*0be0*/  @P2 IMAD.IADD R3, R15, 0x1, R17 ;  /* 0x000000010f032824 */ /* 0x000fe400078e0211 */
[----:B------:R-:W-:Y:S02]  /*0bf0*/  @!P2 IMAD.MOV.U32 R2, RZ, RZ, R10 ;  /* 0x000000ffff02a224 */ /* 0x000fe400078e000a */
[----:B------:R-:W-:Y:S01]  /*0c00*/  @!P2 IMAD.MOV.U32 R3, RZ, RZ, R11 ;  /* 0x000000ffff03a224 */ /* 0x000fe200078e000b */
[----:B------:R-:W-:Y:S06]  /*0c10*/  @!P3 BRA `(.L_x_6) ;  /* 0x00000000000cb947 */ /* 0x000fec0003800000 */
[----:B------:R-:W-:Y:S01]  /*0c20*/  UCGABAR_WAIT ;  /* 0x0000000000007dc7 */ /* 0x000fe20008000000 */
[----:B------:R-:W-:Y:S01]  /*0c30*/  CCTL.IVALL ;  /* 0x00000000ff00798f */ /* 0x000fe20002000000 */
[----:B------:R-:W-:Y:S05]  /*0c40*/  BRA `(.L_x_7) ;  /* 0x0000000000047947 */ /* 0x000fea0003800000 */
.L_x_6:
[----:B------:R-:W-:Y:S06]  /*0c50*/  BAR.SYNC.DEFER_BLOCKING 0x0 ;  /* 0x0000000000007b1d */ /* 0x000fec0000010000 */
.L_x_7:
[----:B------:R-:W-:Y:S05]  /*0c60*/  @!P4 BRA `(.L_x_8) ;  /* 0x000000740018c947 */ /* 0x000fea0003800000 */
[----:B------:R-:W-:-:S13]  /*0c70*/  ISETP.GT.U32.AND P0, PT, R16, 0x1, PT ;  /* 0x000000011000780c */ /* 0x000fda0003f04070 */
[----:B0-----:R-:W-:Y:S05]  /*0c80*/  @P0 EXIT ;  /* 0x000000000000094d */ /* 0x001fea0003800000 */
[----:B------:R-:W-:Y:S01]  /*0c90*/  ULDC.64 UR4, c[0x0][0x650] ;  /* 0x0001940000047ab9 */ /* 0x000fe20000000a00 */
[----:B------:R-:W-:Y:S01]  /*0ca0*/  PRMT R14, RZ, 0x7610, R14 ;  /* 0x00007610ff0e7816 */ /* 0x000fe2000000000e */
[----:B------:R-:W-:Y:S01]  /*0cb0*/  IMAD.MOV.U32 R10, RZ, RZ, -0x1 ;  /* 0xffffffffff0a7424 */ /* 0x000fe200078e00ff */
[----:B------:R-:W-:Y:S01]  /*0cc0*/  ISETP.GE.U32.AND P0, PT, R2, UR4, PT ;  /* 0x0000000402007c0c */ /* 0x000fe2000bf06070 */
[----:B------:R-:W-:Y:S02]  /*0cd0*/  IMAD.MOV.U32 R11, RZ, RZ, -0x1 ;  /* 0xffffffffff0b7424 */ /* 0x000fe400078e00ff */
[----:B------:R-:W-:Y:S01]  /*0ce0*/  IMAD.MOV.U32 R7, RZ, RZ, -0x1 ;  /* 0xffffffffff077424 */ /* 0x000fe200078e00ff */
[----:B------:R-:W-:-:S13]  /*0cf0*/  ISETP.GE.U32.AND.EX P0, PT, R3, UR5, PT, P0 ;  /* 0x0000000503007c0c */ /* 0x000fda000bf06100 */
[----:B------:R-:W-:Y:S05]  /*0d00*/  @P0 BRA `(.L_x_9) ;  /* 0x0000000400280947 */ /* 0x000fea0003800000 */
[----:B------:R-:W0:Y:S01]  /*0d10*/  LDC.64 R22, c[0x0][0x628] ;  /* 0x00018a00ff167b82 */ /* 0x000e220000000a00 */
[----:B------:R-:W-:Y:S02]  /*0d20*/  IMAD.MOV.U32 R10, RZ, RZ, R2 ;  /* 0x000000ffff0a7224 */ /* 0x000fe400078e0002 */
[----:B------:R-:W-:-:S05]  /*0d30*/  IMAD.MOV.U32 R11, RZ, RZ, R3 ;  /* 0x000000ffff0b7224 */ /* 0x000fca00078e0003 */
[----:B------:R-:W1:Y:S08]  /*0d40*/  LDC R18, c[0x0][0x630] ;  /* 0x00018c00ff127b82 */ /* 0x000e700000000800 */
[----:B------:R-:W2:Y:S01]  /*0d50*/  LDC.64 R24, c[0x0][0x620] ;  /* 0x00018800ff187b82 */ /* 0x000ea20000000a00 */
[----:B0-----:R-:W-:-:S04]  /*0d60*/  ISETP.NE.U32.AND P0, PT, R22, RZ, PT ;  /* 0x000000ff1600720c */ /* 0x001fc80003f05070 */
[----:B------:R-:W-:-:S13]  /*0d70*/  ISETP.NE.AND.EX P0, PT, R23, RZ, PT, P0 ;  /* 0x000000ff1700720c */ /* 0x000fda0003f05300 */
[----:B-12---:R-:W-:Y:S05]  /*0d80*/  @!P0 BRA `(.L_x_10) ;  /* 0x0000000000288947 */ /* 0x006fea0003800000 */
[----:B------:R-:W0:Y:S02]  /*0d90*/  LDC R7, c[0x0][0x634] ;  /* 0x00018d00ff077b82 */ /* 0x000e240000000800 */
[----:B0-----:R-:W-:-:S05]  /*0da0*/  IADD3 R7, P0, R2, R7, RZ ;  /* 0x0000000702077210 */ /* 0x001fca0007f1e0ff */
[----:B------:R-:W-:-:S04]  /*0db0*/  IMAD.X R19, RZ, RZ, R3, P0 ;  /* 0x000000ffff137224 */ /* 0x000fc800000e0603 */
[----:B------:R-:W-:-:S04]  /*0dc0*/  IMAD.WIDE.U32 R10, R19, R22, RZ ;  /* 0x00000016130a7225 */ /* 0x000fc800078e00ff */
[----:B------:R-:W-:-:S04]  /*0dd0*/  IMAD.WIDE.U32 R14, P0, R7, R23, R10 ;  /* 0x00000017070e7225 */ /* 0x000fc8000780000a */
[----:B------:R-:W-:-:S04]  /*0de0*/  IMAD.WIDE.U32 R10, R7, R22, RZ ;  /* 0x00000016070a7225 */ /* 0x000fc800078e00ff */
[----:B------:R-:W-:Y:S01]  /*0df0*/  IMAD.X R17, RZ, RZ, RZ, P0 ;  /* 0x000000ffff117224 */ /* 0x000fe200000e06ff */
[----:B------:R-:W-:Y:S01]  /*0e00*/  IADD3 RZ, P0, R11, R14, RZ ;  /* 0x0000000e0bff7210 */ /* 0x000fe20007f1e0ff */
[----:B------:R-:W-:-:S04]  /*0e10*/  IMAD.MOV.U32 R16, RZ, RZ, R15 ;  /* 0x000000ffff107224 */ /* 0x000fc800078e000f */
[----:B------:R-:W-:-:S08]  /*0e20*/  IMAD.WIDE.U32.X R10, R19, R23, R16, P0 ;  /* 0x00000017130a7225 */ /* 0x000fd000000e0410 */
.L_x_10:
[----:B------:R-:W0:Y:S01]  /*0e30*/  LDC.64 R26, c[0x0][0x640] ;  /* 0x00019000ff1a7b82 */ /* 0x000e220000000a00 */
[--C-:B------:R-:W-:Y:S01]  /*0e40*/  SHF.R.U64 R28, R10, R18, R11.reuse ;  /* 0x000000120a1c7219 */ /* 0x100fe2000000120b */
[----:B------:R-:W-:Y:S01]  /*0e50*/  IMAD R29, R13, R20, R8 ;  /* 0x000000140d1d7224 */ /* 0x000fe200078e0208 */
[----:B------:R-:W-:Y:S01]  /*0e60*/  SHF.R.U32.HI R7, RZ, R18, R11 ;  /* 0x00000012ff077219 */ /* 0x000fe2000001160b */
[----:B------:R-:W-:Y:S01]  /*0e70*/  IMAD.MOV.U32 R23, RZ, RZ, 0x1 ;  /* 0x00000001ff177424 */ /* 0x000fe200078e00ff */
[----:B------:R-:W-:-:S03]  /*0e80*/  IADD3 R9, P0, RZ, -R28, RZ ;  /* 0x8000001cff097210 */ /* 0x000fc60007f1e0ff */
[----:B------:R-:W1:Y:S02]  /*0e90*/  LDC R16, c[0x0][0x618] ;  /* 0x00018600ff107b82 */ /* 0x000e640000000800 */
[----:B------:R-:W-:Y:S02]  /*0ea0*/  IMAD.X R7, RZ, RZ, ~R7, P0 ;  /* 0x000000ffff077224 */ /* 0x000fe400000e0e07 */
[----:B------:R-:W-:-:S04]  /*0eb0*/  IMAD.WIDE.U32 R10, R9, R24, R2 ;  /* 0x00000018090a7225 */ /* 0x000fc800078e0002 */
[----:B------:R-:W2:Y:S01]  /*0ec0*/  LDC R15, c[0x0][0x608] ;  /* 0x00018200ff0f7b82 */ /* 0x000ea20000000800 */
[----:B------:R-:W-:-:S04]  /*0ed0*/  IMAD R14, R7, R24, RZ ;  /* 0x00000018070e7224 */ /* 0x000fc800078e02ff */
[----:B------:R-:W-:-:S03]  /*0ee0*/  IMAD R7, R9, R25, R14 ;  /* 0x0000001909077224 */ /* 0x000fc600078e020e */
[----:B------:R-:W3:Y:S01]  /*0ef0*/  LDC R22, c[0x0][0x658] ;  /* 0x00019600ff167b82 */ /* 0x000ee20000000800 */
[----:B------:R-:W-:Y:S01]  /*0f00*/  IMAD.IADD R7, R11, 0x1, R7 ;  /* 0x000000010b077824 */ /* 0x000fe200078e0207 */
[----:B0-----:R-:W-:-:S04]  /*0f10*/  ISETP.NE.U32.AND P0, PT, R26, RZ, PT ;  /* 0x000000ff1a00720c */ /* 0x001fc80003f05070 */
[----:B------:R-:W-:Y:S02]  /*0f20*/  ISETP.NE.AND.EX P0, PT, R27, RZ, PT, P0 ;  /* 0x000000ff1b00720c */ /* 0x000fe40003f05300 */
[----:B------:R-:W0:Y:S01]  /*0f30*/  LDC R18, c[0x0][0x600] ;  /* 0x00018000ff127b82 */ /* 0x000e220000000800 */
[-CC-:B-1----:R-:W-:Y:S02]  /*0f40*/  SHF.R.U64 R19, R10, R16.reuse, R7.reuse ;  /* 0x000000100a137219 */ /* 0x182fe40000001207 */
[----:B------:R-:W-:Y:S01]  /*0f50*/  SHF.R.U32.HI R10, RZ, R16, R7 ;  /* 0x00000010ff0a7219 */ /* 0x000fe20000011607 */
[----:B------:R-:W-:-:S04]  /*0f60*/  IMAD.MOV.U32 R7, RZ, RZ, -0x1 ;  /* 0xffffffffff077424 */ /* 0x000fc800078e00ff */
[----:B------:R-:W1:Y:S01]  /*0f70*/  LDC R21, c[0x0][0x648] ;  /* 0x00019200ff157b82 */ /* 0x000e620000000800 */
[-CC-:B--2---:R-:W-:Y:S02]  /*0f80*/  SHF.R.U64 R16, R19, R15.reuse, R10.reuse ;  /* 0x0000000f13107219 */ /* 0x184fe4000000120a */
[----:B------:R-:W-:-:S05]  /*0f90*/  SHF.R.U32.HI R9, RZ, R15, R10 ;  /* 0x0000000fff097219 */ /* 0x000fca000001160a */
[----:B------:R-:W2:Y:S01]  /*0fa0*/  LDC R24, c[0x0][0x638] ;  /* 0x00018e00ff187b82 */ /* 0x000ea20000000800 */
[-CC-:B---3--:R-:W-:Y:S02]  /*0fb0*/  SHF.R.U64 R20, R16, R22.reuse, R9.reuse ;  /* 0x0000001610147219 */ /* 0x188fe40000001209 */
[-C--:B------:R-:W-:Y:S02]  /*0fc0*/  SHF.L.U32 R7, R7, R22.reuse, RZ ;  /* 0x0000001607077219 */ /* 0x080fe400000006ff */
[----:B------:R-:W-:Y:S01]  /*0fd0*/  SHF.R.U32.HI R9, RZ, R22, R9 ;  /* 0x00000016ff097219 */ /* 0x000fe20000011609 */
[----:B------:R-:W-:Y:S01]  /*0fe0*/  IMAD.MOV.U32 R8, RZ, RZ, R20 ;  /* 0x000000ffff087224 */ /* 0x000fe200078e0014 */
[----:B------:R-:W-:Y:S01]  /*0ff0*/  LOP3.LUT R13, RZ, R7, RZ, 0x33, !PT ;  /* 0x00000007ff0d7212 */ /* 0x000fe200078e33ff */
[----:B------:R-:W3:Y:S01]  /*1000*/  LDC R25, c[0x0][0x610] ;  /* 0x00018400ff197b82 */ /* 0x000ee20000000800 */
[----:B------:R-:W-:Y:S05]  /*1010*/  @!P0 BRA `(.L_x_11) ;  /* 0x0000000000288947 */ /* 0x000fea0003800000 */
[----:B------:R-:W4:Y:S02]  /*1020*/  LDC R7, c[0x0][0x64c] ;  /* 0x00019300ff077b82 */ /* 0x000f240000000800 */
[----:B----4-:R-:W-:-:S05]  /*1030*/  IADD3 R7, P0, R20, R7, RZ ;  /* 0x0000000714077210 */ /* 0x010fca0007f1e0ff */
        /* <DEDUP_REMOVED lines=8> */
.L_x_11:
[----:B-1----:R-:W-:Y:S01]  /*10c0*/  SHF.R.U64 R9, R8, R21, R9 ;  /* 0x0000001508097219 */ /* 0x002fe20000001209 */
[----:B0-----:R-:W-:Y:S01]  /*10d0*/  VIADD R10, R18, 0xffffffff ;  /* 0xffffffff120a7836 */ /* 0x001fe20000000000 */
[----:B------:R-:W-:Y:S01]  /*10e0*/  SHF.L.U32 R7, R23, R22, RZ ;  /* 0x0000001617077219 */ /* 0x000fe200000006ff */
[----:B------:R-:W-:Y:S01]  /*10f0*/  IMAD.MOV.U32 R14, RZ, RZ, 0x1 ;  /* 0x00000001ff0e7424 */ /* 0x000fe200078e00ff */
[----:B------:R-:W-:Y:S01]  /*1100*/  LOP3.LUT R8, R16, R13, RZ, 0xc0, !PT ;  /* 0x0000000d10087212 */ /* 0x000fe200078ec0ff */
[----:B------:R-:W-:Y:S01]  /*1110*/  IMAD.MOV R11, RZ, RZ, -R9 ;  /* 0x000000ffff0b7224 */ /* 0x000fe200078e0a09 */
[----:B------:R-:W-:Y:S02]  /*1120*/  SEL R12, R12, R29, !P2 ;  /* 0x0000001d0c0c7207 */ /* 0x000fe40005000000 */
[----:B------:R-:W-:Y:S01]  /*1130*/  LOP3.LUT R10, R19, R10, RZ, 0xc0, !PT ;  /* 0x0000000a130a7212 */ /* 0x000fe200078ec0ff */
[----:B------:R-:W-:Y:S02]  /*1140*/  IMAD R9, R7, R9, R8 ;  /* 0x0000000907097224 */ /* 0x000fe400078e0208 */
[----:B--2---:R-:W-:-:S02]  /*1150*/  IMAD R7, R11, R24, R20 ;  /* 0x000000180b077224 */ /* 0x004fc400078e0214 */
[----:B---3--:R-:W-:Y:S02]  /*1160*/  IMAD R12, R9, R25, R12 ;  /* 0x00000019090c7224 */ /* 0x008fe400078e020c */
[----:B------:R-:W-:-:S05]  /*1170*/  IMAD R7, R7, R18, R10 ;  /* 0x0000001207077224 */ /* 0x000fca00078e020a */
[----:B------:R-:W-:Y:S02]  /*1180*/  SEL R11, R7, R12, !P2 ;  /* 0x0000000c070b7207 */ /* 0x000fe40005000000 */
[----:B------:R-:W-:Y:S01]  /*1190*/  SEL R10, R12, R7, !P2 ;  /* 0x000000070c0a7207 */ /* 0x000fe20005000000 */
[----:B------:R-:W-:-:S07]  /*11a0*/  IMAD.MOV.U32 R7, RZ, RZ, R28 ;  /* 0x000000ffff077224 */ /* 0x000fce00078e001c */
.L_x_9:
[----:B------:R-:W-:-:S08]  /*11b0*/  NOP ;  /* 0x0000000000007918 */ /* 0x000fd00000000000 */
[----:B------:R-:W0:Y:S02]  /*11c0*/  USETMAXREG.TRY_ALLOC.CTAPOOL UP0, 0xe8 ;  /* 0x000000e8000079c8 */ /* 0x000e240008000600 */
[----:B0-----:R-:W-:-:S13]  /*11d0*/  PLOP3.LUT P0, PT, PT, PT, UP0, 0x80, 0x0 ;  /* 0x000000000000781c */ /* 0x001fda0003f0f008 */
[----:B------:R-:W-:Y:S05]  /*11e0*/  @!P0 BRA `(.L_x_9) ;  /* 0xfffffffc00f08947 */ /* 0x000fea000383ffff */
[----:B------:R-:W-:Y:S01]  /*11f0*/  ULDC.64 UR4, c[0x0][0x598] ;  /* 0x0001660000047ab9 */ /* 0x000fe20000000a00 */
[----:B------:R-:W-:Y:S01]  /*1200*/  ULDC.64 UR18, c[0x0][0x208] ;  /* 0x0000820000127ab9 */ /* 0x000fe20000000a00 */
[----:B------:R-:W-:-:S04]  /*1210*/  ISETP.NE.U32.AND P0, PT, RZ, UR4, PT ;  /* 0x00000004ff007c0c */ /* 0x000fc8000bf05070 */
[----:B------:R-:W-:-:S13]  /*1220*/  ISETP.NE.AND.EX P0, PT, RZ, UR5, PT, P0 ;  /* 0x00000005ff007c0c */ /* 0x000fda000bf05300 */
[----:B------:R-:W-:Y:S05]  /*1230*/  @!P0 BRA `(.L_x_12) ;  /* 0x00000000001c8947 */ /* 0x000fea0003800000 */
[----:B------:R-:W0:Y:S02]  /*1240*/  LDC.64 R8, c[0x0][0x598] ;  /* 0x00016600ff087b82 */ /* 0x000e240000000a00 */
[----:B0-----:R-:W2:Y:S02]  /*1250*/  LDG.E.64 R8, desc[UR18][R8.64] ;  /* 0x0000001208087981 */ /* 0x001ea4000c1e1b00 */
[----:B--2---:R-:W-:-:S04]  /*1260*/  ISETP.NE.U32.AND P0, PT, R8, RZ, PT ;  /* 0x000000ff0800720c */ /* 0x004fc80003f05070 */
[----:B------:R-:W-:-:S13]  /*1270*/  ISETP.NE.AND.EX P0, PT, R9, RZ, PT, P0 ;  /* 0x000000ff0900720c */ /* 0x000fda0003f05300 */
[----:B------:R-:W-:Y:S05]  /*1280*/  @!P0 BRA `(.L_x_12) ;  /* 0x0000000000088947 */ /* 0x000fea0003800000 */
[----:B------:R0:W5:Y:S01]  /*1290*/  LD.E R8, desc[UR18][R8.64] ;  /* 0x0000001208087980 */ /* 0x000162000c101900 */
[----:B------:R-:W-:Y:S05]  /*12a0*/  BRA `(.L_x_13) ;  /* 0x0000000000207947 */ /* 0x000fea0003800000 */
.L_x_12:
[----:B------:R-:W-:Y:S02]  /*12b0*/  ULDC.64 UR4, c[0x0][0x588] ;  /* 0x0001620000047ab9 */ /* 0x000fe40000000a00 */
[----:B------:R-:W-:-:S04]  /*12c0*/  ISETP.NE.U32.AND P0, PT, RZ, UR4, PT ;  /* 0x00000004ff007c0c */ /* 0x000fc8000bf05070 */
[----:B------:R-:W-:-:S13]  /*12d0*/  ISETP.NE.AND.EX P0, PT, RZ, UR5, PT, P0 ;  /* 0x00000005ff007c0c */ /* 0x000fda000bf05300 */
[----:B------:R-:W-:Y:S05]  /*12e0*/  @!P0 BRA `(.L_x_14) ;  /* 0x00000000000c8947 */ /* 0x000fea0003800000 */
[----:B------:R-:W0:Y:S02]  /*12f0*/  LDC.64 R8, c[0x0][0x588] ;  /* 0x00016200ff087b82 */ /* 0x000e240000000a00 */
[----:B0-----:R1:W5:Y:S01]  /*1300*/  LDG.E R8, desc[UR18][R8.64] ;  /* 0x0000001208087981 */ /* 0x001362000c1e1900 */
[----:B------:R-:W-:Y:S05]  /*1310*/  BRA `(.L_x_13) ;  /* 0x0000000000047947 */ /* 0x000fea0003800000 */
.L_x_14:
[----:B------:R-:W2:Y:S02]  /*1320*/  LDC R8, c[0x0][0x580] ;  /* 0x00016000ff087b82 */ /* 0x000ea40000000800 */
.L_x_13:
[----:B------:R-:W-:Y:S02]  /*1330*/  ULDC.64 UR4, c[0x0][0x5a0] ;  /* 0x0001680000047ab9 */ /* 0x000fe40000000a00 */
[----:B------:R-:W-:-:S04]  /*1340*/  ISETP.NE.U32.AND P0, PT, RZ, UR4, PT ;  /* 0x00000004ff007c0c */ /* 0x000fc8000bf05070 */
[----:B------:R-:W-:-:S13]  /*1350*/  ISETP.NE.AND.EX P0, PT, RZ, UR5, PT, P0 ;  /* 0x00000005ff007c0c */ /* 0x000fda000bf05300 */
[----:B------:R-:W-:Y:S05]  /*1360*/  @!P0 BRA `(.L_x_15) ;  /* 0x00000000001c8947 */ /* 0x000fea0003800000 */
[----:B------:R-:W3:Y:S02]  /*1370*/  LDC.64 R12, c[0x0][0x5a0] ;  /* 0x00016800ff0c7b82 */ /* 0x000ee40000000a00 */
[----:B---3--:R-:W3:Y:S02]  /*1380*/  LDG.E.64 R12, desc[UR18][R12.64] ;  /* 0x000000120c0c7981 */ /* 0x008ee4000c1e1b00 */
[----:B---3--:R-:W-:-:S04]  /*1390*/  ISETP.NE.U32.AND P0, PT, R12, RZ, PT ;  /* 0x000000ff0c00720c */ /* 0x008fc80003f05070 */
[----:B------:R-:W-:-:S13]  /*13a0*/  ISETP.NE.AND.EX P0, PT, R13, RZ, PT, P0 ;  /* 0x000000ff0d00720c */ /* 0x000fda0003f05300 */
[----:B------:R-:W-:Y:S05]  /*13b0*/  @!P0 BRA `(.L_x_15) ;  /* 0x0000000000088947 */ /* 0x000fea0003800000 */
[----:B01----:R0:W5:Y:S01]  /*13c0*/  LD.E R9, desc[UR18][R12.64] ;  /* 0x000000120c097980 */ /* 0x003162000c101900 */
[----:B------:R-:W-:Y:S05]  /*13d0*/  BRA `(.L_x_16) ;  /* 0x0000000000207947 */ /* 0x000fea0003800000 */
.L_x_15:
[----:B------:R-:W-:Y:S02]  /*13e0*/  ULDC.64 UR4, c[0x0][0x590] ;  /* 0x0001640000047ab9 */ /* 0x000fe40000000a00 */
[----:B------:R-:W-:-:S04]  /*13f0*/  ISETP.NE.U32.AND P0, PT, RZ, UR4, PT ;  /* 0x00000004ff007c0c */ /* 0x000fc8000bf05070 */
[----:B------:R-:W-:-:S13]  /*1400*/  ISETP.NE.AND.EX P0, PT, RZ, UR5, PT, P0 ;  /* 0x00000005ff007c0c */ /* 0x000fda000bf05300 */
[----:B------:R-:W-:Y:S05]  /*1410*/  @!P0 BRA `(.L_x_17) ;  /* 0x00000000000c8947 */ /* 0x000fea0003800000 */
[----:B------:R-:W0:Y:S02]  /*1420*/  LDC.64 R12, c[0x0][0x590] ;  /* 0x00016400ff0c7b82 */ /* 0x000e240000000a00 */
[----:B01----:R1:W5:Y:S01]  /*1430*/  LDG.E R9, desc[UR18][R12.64] ;  /* 0x000000120c097981 */ /* 0x003362000c1e1900 */
[----:B------:R-:W-:Y:S05]  /*1440*/  BRA `(.L_x_16) ;  /* 0x0000000000047947 */ /* 0x000fea0003800000 */
.L_x_17:
[----:B01----:R-:W3:Y:S02]  /*1450*/  LDC R9, c[0x0][0x584] ;  /* 0x00016100ff097b82 */ /* 0x003ee40000000800 */
.L_x_16:
[----:B------:R-:W-:-:S13]  /*1460*/  LOP3.LUT P0, RZ, R14, 0xff, RZ, 0xc0, !PT ;  /* 0x000000ff0eff7812 */ /* 0x000fda000780c0ff */
[----:B------:R-:W-:Y:S05]  /*1470*/  @!P0 EXIT ;  /* 0x000000000000894d */ /* 0x000fea0003800000 */
[----:B------:R-:W-:Y:S01]  /*1480*/  ULDC UR4, c[0x0][0x28c] ;  /* 0x0000a30000047ab9 */ /* 0x000fe20000000800 */
[----:B------:R-:W-:Y:S01]  /*1490*/  LOP3.LUT R142, R4, 0x1, RZ, 0xfc, !PT ;  /* 0x00000001048e7812 */ /* 0x000fe200078efcff */
[----:B------:R-:W-:-:S04]  /*14a0*/  UIADD3 UR4, UR4, 0x1f, URZ ;  /* 0x0000001f04047890 */ /* 0x000fc8000fffe03f */
[----:B------:R-:W-:-:S04]  /*14b0*/  USHF.R.S32.HI UR5, URZ, 0x1f, UR4 ;  /* 0x0000001f3f057899 */ /* 0x000fc80008011404 */
[----:B------:R-:W-:-:S03]  /*14c0*/  ULEA.HI UR5, UR5, UR4, URZ, 0x5 ;  /* 0x0000000405057291 */ /* 0x000fc6000f8f283f */
[----:B------:R-:W-:Y:S01]  /*14d0*/  UMOV UR4, URZ ;  /* 0x0000003f00047c82 */ /* 0x000fe20008000000 */
[----:B------:R-:W-:-:S03]  /*14e0*/  USHF.R.S32.HI UR9, URZ, 0x5, UR5 ;  /* 0x000000053f097899 */ /* 0x000fc60008011405 */
[----:B------:R-:W-:-:S09]  /*14f0*/  UMOV UR5, URZ ;  /* 0x0000003f00057c82 */ /* 0x000fd20008000000 */
.L_x_172:
[----:B01----:R-:W-:Y:S01]  /*1500*/  LOP3.LUT R12, R0, 0x80, RZ, 0xc0, !PT ;  /* 0x00000080000c7812 */ /* 0x003fe200078ec0ff */
[----:B------:R-:W0:Y:S01]  /*1510*/  S2UR UR13, SR_CgaCtaId ;  /* 0x00000000000d79c3 */ /* 0x000e220000008800 */
[----:B------:R-:W-:Y:S01]  /*1520*/  UMOV UR12, 0x400 ;  /* 0x00000400000c7882 */ /* 0x000fe20000000000 */
[----:B------:R-:W-:Y:S01]  /*1530*/  UMOV UR6, URZ ;  /* 0x0000003f00067c82 */ /* 0x000fe20008000000 */
[----:B------:R-:W-:Y:S01]  /*1540*/  SHF.R.U32.HI R12, RZ, 0x7, R12 ;  /* 0x00000007ff0c7819 */ /* 0x000fe2000001160c */
[----:B------:R-:W-:Y:S01]  /*1550*/  UMOV UR7, URZ ;  /* 0x0000003f00077c82 */ /* 0x000fe20008000000 */
[----:B------:R-:W-:Y:S01]  /*1560*/  UMOV UR16, UR5 ;  /* 0x0000000500107c82 */ /* 0x000fe20008000000 */
[----:B------:R-:W-:Y:S02]  /*1570*/  CS2R R16, SRZ ;  /* 0x0000000000107805 */ /* 0x000fe4000001ff00 */
[----:B------:R-:W-:Y:S01]  /*1580*/  CS2R R14, SRZ ;  /* 0x00000000000e7805 */ /* 0x000fe2000001ff00 */
[----:B------:R-:W1:Y:S01]  /*1590*/  LDC R13, c[0x0][0x28c] ;  /* 0x0000a300ff0d7b82 */ /* 0x000e620000000800 */
[----:B------:R-:W4:Y:S01]  /*15a0*/  SHFL.IDX PT, R12, R12, RZ, 0x1f ;  /* 0x00001fff0c0c7589 */ /* 0x000f2200000e0000 */
[----:B------:R-:W-:-:S02]  /*15b0*/  CS2R R18, SRZ ;  /* 0x0000000000127805 */ /* 0x000fc4000001ff00 */
[----:B------:R-:W-:Y:S02]  /*15c0*/  CS2R R20, SRZ ;  /* 0x0000000000147805 */ /* 0x000fe4000001ff00 */
[----:B------:R-:W-:Y:S02]  /*15d0*/  CS2R R22, SRZ ;  /* 0x0000000000167805 */ /* 0x000fe4000001ff00 */
[----:B------:R-:W-:Y:S02]  /*15e0*/  CS2R R88, SRZ ;  /* 0x0000000000587805 */ /* 0x000fe4000001ff00 */
[----:B------:R-:W-:Y:S02]  /*15f0*/  CS2R R90, SRZ ;  /* 0x00000000005a7805 */ /* 0x000fe4000001ff00 */
[----:B------:R-:W-:Y:S02]  /*1600*/  CS2R R94, SRZ ;  /* 0x00000000005e7805 */ /* 0x000fe4000001ff00 */
        /* <DEDUP_REMOVED lines=16> */
[----:B-1----:R-:W-:Y:S02]  /*1710*/  ISETP.GE.AND P0, PT, R13, 0x1, PT ;  /* 0x000000010d00780c */ /* 0x002fe40003f06270 */
[----:B------:R-:W-:Y:S02]  /*1720*/  CS2R R126, SRZ ;  /* 0x00000000007e7805 */ /* 0x000fe4000001ff00 */
[----:B----4-:R-:W-:-:S02]  /*1730*/  R2UR UR8, R12 ;  /* 0x000000000c0872ca */ /* 0x010fc400000e0000 */
[----:B------:R-:W-:Y:S02]  /*1740*/  CS2R R128, SRZ ;  /* 0x0000000000807805 */ /* 0x000fe4000001ff00 */
[----:B------:R-:W-:Y:S02]  /*1750*/  CS2R R130, SRZ ;  /* 0x0000000000827805 */ /* 0x000fe4000001ff00 */
[----:B------:R-:W-:Y:S02]  /*1760*/  CS2R R132, SRZ ;  /* 0x0000000000847805 */ /* 0x000fe4000001ff00 */
[----:B------:R-:W-:Y:S02]  /*1770*/  CS2R R134, SRZ ;  /* 0x0000000000867805 */ /* 0x000fe4000001ff00 */
[----:B------:R-:W-:Y:S02]  /*1780*/  CS2R R136, SRZ ;  /* 0x0000000000887805 */ /* 0x000fe4000001ff00 */
[----:B------:R-:W-:Y:S01]  /*1790*/  CS2R R138, SRZ ;  /* 0x00000000008a7805 */ /* 0x000fe2000001ff00 */
[----:B------:R-:W-:Y:S01]  /*17a0*/  IMAD.MOV.U32 R141, RZ, RZ, RZ ;  /* 0x000000ffff8d7224 */ /* 0x000fe200078e00ff */
[----:B------:R-:W-:Y:S01]  /*17b0*/  CS2R R24, SRZ ;  /* 0x0000000000187805 */ /* 0x000fe2000001ff00 */
[----:B------:R-:W-:Y:S01]  /*17c0*/  IMAD.MOV.U32 R143, RZ, RZ, RZ ;  /* 0x000000ffff8f7224 */ /* 0x000fe200078e00ff */
[----:B---3--:R-:W-:Y:S01]  /*17d0*/  CS2R R26, SRZ ;  /* 0x00000000001a7805 */ /* 0x008fe2000001ff00 */
[----:B------:R-:W-:Y:S01]  /*17e0*/  IMAD.U32 R144, RZ, RZ, UR4 ;  /* 0x00000004ff907e24 */ /* 0x000fe2000f8e00ff */
[----:B------:R-:W-:Y:S01]  /*17f0*/  CS2R R28, SRZ ;  /* 0x00000000001c7805 */ /* 0x000fe2000001ff00 */
[----:B------:R-:W-:Y:S01]  /*1800*/  ULEA.HI UR10, UR8, UR8, URZ, 0x1 ;  /* 0x00000008080a7291 */ /* 0x000fe2000f8f083f */
[----:B------:R-:W-:-:S02]  /*1810*/  CS2R R30, SRZ ;  /* 0x00000000001e7805 */ /* 0x000fc4000001ff00 */
[----:B------:R-:W-:Y:S02]  /*1820*/  CS2R R32, SRZ ;  /* 0x0000000000207805 */ /* 0x000fe4000001ff00 */
[----:B------:R-:W-:Y:S01]  /*1830*/  CS2R R34, SRZ ;  /* 0x0000000000227805 */ /* 0x000fe2000001ff00 */
[----:B------:R-:W-:Y:S01]  /*1840*/  ULOP3.LUT UR11, UR10, 0x1ffffe, URZ, 0xc0, !UPT ;  /* 0x001ffffe0a0b7892 */ /* 0x000fe2000f8ec03f */
[----:B------:R-:W-:Y:S01]  /*1850*/  CS2R R36, SRZ ;  /* 0x0000000000247805 */ /* 0x000fe2000001ff00 */
[----:B0-----:R-:W-:Y:S01]  /*1860*/  ULEA UR10, UR13, UR12, 0x18 ;  /* 0x0000000c0d0a7291 */ /* 0x001fe2000f8ec03f */
[----:B------:R-:W-:Y:S01]  /*1870*/  CS2R R38, SRZ ;  /* 0x0000000000267805 */ /* 0x000fe2000001ff00 */
[----:B------:R-:W-:Y:S01]  /*1880*/  UIADD3 UR11, UR8, -UR11, URZ ;  /* 0x8000000b080b7290 */ /* 0x000fe2000fffe03f */
[----:B------:R-:W-:Y:S02]  /*1890*/  CS2R R40, SRZ ;  /* 0x0000000000287805 */ /* 0x000fe4000001ff00 */
[----:B------:R-:W-:Y:S01]  /*18a0*/  CS2R R42, SRZ ;  /* 0x00000000002a7805 */ /* 0x000fe2000001ff00 */
[----:B------:R-:W-:Y:S01]  /*18b0*/  UMOV UR8, URZ ;  /* 0x0000003f00087c82 */ /* 0x000fe20008000000 */
[----:B------:R-:W-:Y:S01]  /*18c0*/  ULEA UR11, UR11, UR10, 0xb ;  /* 0x0000000a0b0b7291 */ /* 0x000fe2000f8e583f */
[----:B------:R-:W-:-:S02]  /*18d0*/  CS2R R44, SRZ ;  /* 0x00000000002c7805 */ /* 0x000fc4000001ff00 */
[----:B------:R-:W-:Y:S02]  /*18e0*/  CS2R R46, SRZ ;  /* 0x00000000002e7805 */ /* 0x000fe4000001ff00 */
[----:B------:R-:W-:Y:S01]  /*18f0*/  CS2R R48, SRZ ;  /* 0x0000000000307805 */ /* 0x000fe2000001ff00 */
[----:B------:R-:W-:Y:S01]  /*1900*/  UIADD3 UR11, UR11, 0x280, URZ ;  /* 0x000002800b0b7890 */ /* 0x000fe2000fffe03f */
[----:B------:R-:W-:Y:S02]  /*1910*/  CS2R R50, SRZ ;  /* 0x0000000000327805 */ /* 0x000fe4000001ff00 */
[----:B------:R-:W-:Y:S02]  /*1920*/  CS2R R52, SRZ ;  /* 0x0000000000347805 */ /* 0x000fe4000001ff00 */
[----:B------:R-:W-:Y:S01]  /*1930*/  CS2R R54, SRZ ;  /* 0x0000000000367805 */ /* 0x000fe2000001ff00 */
[----:B------:R-:W-:Y:S01]  /*1940*/  USHF.R.U32.HI UR11, URZ, 0x4, UR11 ;  /* 0x000000043f0b7899 */ /* 0x000fe2000801160b */
[----:B------:R-:W-:-:S02]  /*1950*/  CS2R R56, SRZ ;  /* 0x0000000000387805 */ /* 0x000fc4000001ff00 */
[----:B------:R-:W-:Y:S02]  /*1960*/  CS2R R58, SRZ ;  /* 0x00000000003a7805 */ /* 0x000fe4000001ff00 */
[----:B------:R-:W-:Y:S01]  /*1970*/  CS2R R60, SRZ ;  /* 0x00000000003c7805 */ /* 0x000fe2000001ff00 */
[----:B------:R-:W-:Y:S01]  /*1980*/  ULOP3.LUT UR11, UR11, 0x3fff, URZ, 0xc0, !UPT ;  /* 0x00003fff0b0b7892 */ /* 0x000fe2000f8ec03f */
        /* <DEDUP_REMOVED lines=12> */
[----:B------:R-:W-:Y:S01]  /*1a50*/  CS2R R86, SRZ ;  /* 0x0000000000567805 */ /* 0x000fe2000001ff00 */
[----:B------:R-:W-:Y:S06]  /*1a60*/  @!P0 BRA `(.L_x_18) ;  /* 0x00000008001c8947 */ /* 0x000fec0003800000 */
[----:B------:R-:W-:-:S13]  /*1a70*/  ISETP.NE.AND P1, PT, R142, 0x3, PT ;  /* 0x000000038e00780c */ /* 0x000fda0003f25270 */
[----:B------:R-:W-:Y:S05]  /*1a80*/  @!P1 BRA `(.L_x_19) ;  /* 0x0000000000049947 */ /* 0x000fea0003800000 */
[----:B------:R-:W-:Y:S01]  /*1a90*/  BPT.TRAP 0x1 ;  /* 0x000000040000795c */ /* 0x000fe20000300000 */
.L_x_19:
[----:B------:R-:W-:Y:S01]  /*1aa0*/  ULEA UR6, UR5, UR10, 0x3 ;  /* 0x0000000a05067291 */ /* 0x000fe2000f8e183f */
[----:B------:R-:W-:-:S05]  /*1ab0*/  IMAD.U32 R12, RZ, RZ, UR4 ;  /* 0x00000004ff0c7e24 */ /* 0x000fca000f8e00ff */
[----:B------:R-:W-:-:S04]  /*1ac0*/  SHF.L.U32 R12, R12, 0x1f, RZ ;  /* 0x0000001f0c0c7819 */ /* 0x000fc800000006ff */
[----:B------:R0:W1:Y:S01]  /*1ad0*/  SYNCS.PHASECHK.TRANS64.TRYWAIT P0, [UR6], R12 ;  /* 0x0000000cff0075a7 */ /* 0x0000620008000146 */
[----:B------:R-:W-:Y:S05]  /*1ae0*/  @!P1 BRA `(.L_x_20) ;  /* 0x0000000000049947 */ /* 0x000fea0003800000 */
[----:B------:R-:W-:Y:S01]  /*1af0*/  BPT.TRAP 0x1 ;  /* 0x000000040000795c */ /* 0x000fe20000300000 */
.L_x_20:
[----:B-1----:R-:W-:Y:S05]  /*1b00*/  @P0 BRA `(.L_x_21) ;  /* 0x0000000000080947 */ /* 0x002fea0003800000 */
[----:B------:R-:W1:Y:S02]  /*1b10*/  SYNCS.PHASECHK.TRANS64.TRYWAIT P0, [UR6], R12 ;  /* 0x0000000cff0075a7 */ /* 0x000e640008000146 */
[----:B-1----:R-:W-:Y:S05]  /*1b20*/  @!P0 BRA `(.L_x_22) ;  /* 0x0000008800208947 */ /* 0x002fea0003800000 */
.L_x_21:
[----:B------:R-:W-:Y:S01]  /*1b30*/  UIADD3 UR6, UR10, 0x1c280, URZ ;  /* 0x0001c2800a067890 */ /* 0x000fe2000fffe03f */
[----:B------:R-:W-:Y:S01]  /*1b40*/  WARPGROUP.ARRIVE ;  /* 0x00000000000079c5 */ /* 0x000fe20000000000 */
[----:B------:R-:W-:Y:S01]  /*1b50*/  ULDC UR7, c[0x0][0x50c] ;  /* 0x0001430000077ab9 */ /* 0x000fe20000000800 */
[----:B------:R-:W-:Y:S01]  /*1b60*/  ULOP3.LUT UR12, UR11, 0x10000, URZ, 0xfc, !UPT ;  /* 0x000100000b0c7892 */ /* 0x000fe2000f8efc3f */
[----:B------:R-:W-:Y:S01]  /*1b70*/  CS2R R16, SRZ ;  /* 0x0000000000107805 */ /* 0x000fe2000001ff00 */
[----:B------:R-:W-:Y:S01]  /*1b80*/  UISETP.NE.AND UP0, UPT, UR7, 0x1, UPT ;  /* 0x000000010700788c */ /* 0x000fe2000bf05270 */
[----:B------:R-:W-:Y:S01]  /*1b90*/  CS2R R14, SRZ ;  /* 0x00000000000e7805 */ /* 0x000fe2000001ff00 */
[----:B------:R-:W-:Y:S01]  /*1ba0*/  USHF.R.U32.HI UR6, URZ, 0x4, UR6 ;  /* 0x000000043f067899 */ /* 0x000fe20008011606 */
[----:B------:R-:W-:Y:S01]  /*1bb0*/  CS2R R18, SRZ ;  /* 0x0000000000127805 */ /* 0x000fe2000001ff00 */
[----:B------:R-:W-:Y:S01]  /*1bc0*/  USEL UR7, URZ, 0x1, UP0 ;  /* 0x000000013f077887 */ /* 0x000fe20008000000 */
[----:B------:R-:W-:Y:S01]  /*1bd0*/  CS2R R20, SRZ ;  /* 0x0000000000147805 */ /* 0x000fe2000001ff00 */
[----:B------:R-:W-:Y:S01]  /*1be0*/  ULOP3.LUT UR6, UR6, 0x3fff, URZ, 0xc0, !UPT ;  /* 0x00003fff06067892 */ /* 0x000fe2000f8ec03f */
[----:B------:R-:W-:Y:S01]  /*1bf0*/  CS2R R22, SRZ ;  /* 0x0000000000167805 */ /* 0x000fe2000001ff00 */
[----:B------:R-:W-:Y:S01]  /*1c00*/  ULEA UR12, UR5, UR12, 0x8 ;  /* 0x0000000c050c7291 */ /* 0x000fe2000f8e403f */
[----:B------:R-:W-:Y:S01]  /*1c10*/  CS2R R88, SRZ ;  /* 0x0000000000587805 */ /* 0x000fe2000001ff00 */
[----:B------:R-:W-:Y:S01]  /*1c20*/  ULOP3.LUT UR6, UR6, 0x10000, URZ, 0xfc, !UPT ;  /* 0x0001000006067892 */ /* 0x000fe2000f8efc3f */
[----:B------:R-:W-:Y:S01]  /*1c30*/  ISETP.NE.AND P0, PT, RZ, UR7, PT ;  /* 0x00000007ff007c0c */ /* 0x000fe2000bf05270 */
[----:B------:R-:W-:Y:S01]  /*1c40*/  UMOV UR13, 0xc0000010 ;  /* 0xc0000010000d7882 */ /* 0x000fe20000000000 */
[----:B------:R-:W-:Y:S01]  /*1c50*/  UMOV UR15, 0xc0000010 ;  /* 0xc0000010000f7882 */ /* 0x000fe20000000000 */
[----:B------:R-:W-:Y:S01]  /*1c60*/  ULEA UR14, UR5, UR6, 0x8 ;  /* 0x00000006050e7291 */ /* 0x000fe2000f8e403f */
[----:B------:R-:W-:-:S02]  /*1c70*/  CS2R R90, SRZ ;  /* 0x00000000005a7805 */ /* 0x000fc4000001ff00 */
[----:B------:R-:W-:Y:S01]  /*1c80*/  CS2R R94, SRZ ;  /* 0x00000000005e7805 */ /* 0x000fe2000001ff00 */
[----:B------:R-:W-:Y:S01]  /*1c90*/  UMOV UR6, 0x1 ;  /* 0x0000000100067882 */ /* 0x000fe20000000000 */
[----:B------:R-:W-:Y:S02]  /*1ca0*/  CS2R R92, SRZ ;  /* 0x00000000005c7805 */ /* 0x000fe4000001ff00 */
[----:B------:R-:W-:Y:S02]  /*1cb0*/  CS2R R96, SRZ ;  /* 0x0000000000607805 */ /* 0x000fe4000001ff00 */
[----:B------:R-:W-:Y:S02]  /*1cc0*/  CS2R R98, SRZ ;  /* 0x0000000000627805 */ /* 0x000fe4000001ff00 */
[----:B------:R-:W-:Y:S02]  /*1cd0*/  CS2R R100, SRZ ;  /* 0x0000000000647805 */ /* 0x000fe4000001ff00 */
[----:B------:R-:W-:Y:S01]  /*1ce0*/  CS2R R102, SRZ ;  /* 0x0000000000667805 */ /* 0x000fe2000001ff00 */
[----:B------:R-:W-:Y:S01]  /*1cf0*/  QGMMA.64x128x32.F32.E4M3.E4M3 R24, gdesc[UR12], RZ, !UPT, gsb0 ;  /* 0x01e000000c1879f3 */ /* 0x000fe2000c0008ff */
        /* <DEDUP_REMOVED lines=17> */
[----:B------:R-:W-:Y:S01]  /*1e10*/  CS2R R138, SRZ ;  /* 0x00000000008a7805 */ /* 0x000fe2000001ff00 */
[----:B------:R-:W-:Y:S02]  /*1e20*/  IMAD.MOV.U32 R141, RZ, RZ, RZ ;  /* 0x000000ffff8d7224 */ /* 0x000fe400078e00ff */
[----:B------:R-:W-:Y:S01]  /*1e30*/  IMAD.MOV.U32 R143, RZ, RZ, RZ ;  /* 0x000000ffff8f7224 */ /* 0x000fe200078e00ff */
[----:B------:R-:W-:Y:S06]  /*1e40*/  @!P0 BRA `(.L_x_23) ;  /* 0x0000000400088947 */ /* 0x000fec0003800000 */
[----:B------:R-:W-:Y:S02]  /*1e50*/  WARPGROUP.DEPBAR.LE gsb0, 0x0 ;  /* 0x00008000000079c5 */ /* 0x000fe40000010000 */
[----:B------:R-:W-:-:S01]  /*1e60*/  FADD R143, RZ, R24 ;  /* 0x00000018ff8f7221 */ /* 0x000fc20000000000 */
[----:B------:R-:W-:Y:S01]  /*1e70*/  FADD R138, RZ, R25 ;  /* 0x00000019ff8a7221 */ /* 0x000fe20000000000 */
        /* <DEDUP_REMOVED lines=62> */
[----:B------:R-:W-:-:S06]  /*2260*/  UMOV UR6, URZ ;  /* 0x0000003f00067c82 */ /* 0x000fcc0008000000 */
.L_x_23:
[----:B------:R-:W-:-:S04]  /*2270*/  UIADD3 UR16, UR5, 0x1, URZ ;  /* 0x0000000105107890 */ /* 0x000fc8000fffe03f */
[----:B------:R-:W-:-:S04]  /*2280*/  UISETP.NE.AND UP0, UPT, UR16, 0x1c, UPT ;  /* 0x0000001c1000788c */ /* 0x000fc8000bf05270 */
[----:B------:R-:W-:Y:S02]  /*2290*/  USEL UR8, URZ, 0x1, UP0 ;  /* 0x000000013f087887 */ /* 0x000fe40008000000 */
[----:B------:R-:W-:Y:S02]  /*22a0*/  USEL UR16, UR16, URZ, UP0 ;  /* 0x0000003f10107287 */ /* 0x000fe40008000000 */
[----:B------:R-:W-:-:S06]  /*22b0*/  ULOP3.LUT UR8, UR4, UR8, URZ, 0x3c, !UPT ;  /* 0x0000000804087292 */ /* 0x000fcc000f8e3c3f */
[----:B------:R-:W-:Y:S01]  /*22c0*/  IMAD.U32 R144, RZ, RZ, UR8 ;  /* 0x00000008ff907e24 */ /* 0x000fe2000f8e00ff */
[----:B------:R-:W-:-:S06]  /*22d0*/  UMOV UR8, 0x1 ;  /* 0x0000000100087882 */ /* 0x000fcc0000000000 */
.L_x_18:
[----:B------:R-:W-:-:S04]  /*22e0*/  UISETP.LT.AND UP0, UPT, UR9, 0x1, UPT ;  /* 0x000000010900788c */ /* 0x000fc8000bf01270 */
[----:B------:R-:W-:-:S04]  /*22f0*/  USEL UR12, UR9, 0x1, UP0 ;  /* 0x00000001090c7887 */ /* 0x000fc80008000000 */
[----:B------:R-:W-:-:S04]  /*2300*/  UIADD3 UR12, UR9, -UR12, URZ ;  /* 0x8000000c090c7290 */ /* 0x000fc8000fffe03f */
[----:B------:R-:W-:-:S06]  /*2310*/  UISETP.GE.AND UP0, UPT, UR12, 0x1, UPT ;  /* 0x000000010c00788c */ /* 0x000fcc000bf06270 */
[----:B------:R-:W-:-:S13]  /*2320*/  PLOP3.LUT P0, PT, PT, PT, UP0, 0x80, 0x0 ;  /* 0x000000000000781c */ /* 0x000fda0003f0f008 */
[----:B------:R-:W-:Y:S05]  /*2330*/  @!P0 BRA `(.L_x_24) ;  /* 0x0000000400f48947 */ /* 0x000fea0003800000 */
[----:B01----:R-:W-:Y:S01]  /*2340*/  IMAD.U32 R12, RZ, RZ, UR12 ;  /* 0x0000000cff0c7e24 */ /* 0x003fe2000f8e00ff */
[----:B------:R-:W-:Y:S01]  /*2350*/  ULDC UR17, c[0x0][0x50c] ;  /* 0x0001430000117ab9 */ /* 0x000fe20000000800 */
[----:B------:R-:W-:-:S07]  /*2360*/  IMAD.U32 R13, RZ, RZ, UR5 ;  /* 0x00000005ff0d7e24 */ /* 0x000fce000f8e00ff */
.L_x_32:
[----:B------:R-:W-:-:S13]  /*2370*/  ISETP.NE.AND P1, PT, R142, 0x3, PT ;  /* 0x000000038e00780c */ /* 0x000fda0003f25270 */
[----:B------:R-:W-:Y:S05]  /*2380*/  @!P1 BRA `(.L_x_25) ;  /* 0x0000000000049947 */ /* 0x000fea0003800000 */
[----:B------:R-:W-:Y:S01]  /*2390*/  BPT.TRAP 0x1 ;  /* 0x000000040000795c */ /* 0x000fe20000300000 */
.L_x_25:
[----:B------:R-:W0:Y:S01]  /*23a0*/  S2UR UR12, SR_CgaCtaId ;  /* 0x00000000000c79c3 */ /* 0x000e220000008800 */
[----:B------:R-:W-:Y:S01]  /*23b0*/  UMOV UR10, 0x400 ;  /* 0x00000400000a7882 */ /* 0x000fe20000000000 */
[----:B------:R-:W-:Y:S01]  /*23c0*/  SHF.L.U32 R140, R144, 0x1f, RZ ;  /* 0x0000001f908c7819 */ /* 0x000fe200000006ff */
[----:B0-----:R-:W-:-:S04]  /*23d0*/  ULEA UR10, UR12, UR10, 0x18 ;  /* 0x0000000a0c0a7291 */ /* 0x001fc8000f8ec03f */
[----:B------:R-:W-:-:S09]  /*23e0*/  ULEA UR12, UR16, UR10, 0x3 ;  /* 0x0000000a100c7291 */ /* 0x000fd2000f8e183f */
[----:B------:R0:W1:Y:S01]  /*23f0*/  SYNCS.PHASECHK.TRANS64.TRYWAIT P0, [UR12], R140 ;  /* 0x0000008cff0075a7 */ /* 0x000062000800014c */
[----:B------:R-:W-:Y:S05]  /*2400*/  @!P1 BRA `(.L_x_26) ;  /* 0x0000000000049947 */ /* 0x000fea0003800000 */
[----:B------:R-:W-:Y:S01]  /*2410*/  BPT.TRAP 0x1 ;  /* 0x000000040000795c */ /* 0x000fe20000300000 */
.L_x_26:
[----:B-1----:R-:W-:Y:S05]  /*2420*/  @P0 BRA `(.L_x_27) ;  /* 0x0000000000080947 */ /* 0x002fea0003800000 */
[----:B------:R-:W1:Y:S02]  /*2430*/  SYNCS.PHASECHK.TRANS64.TRYWAIT P0, [UR12], R140 ;  /* 0x0000008cff0075a7 */ /* 0x000e64000800014c */
[----:B-1----:R-:W-:Y:S05]  /*2440*/  @!P0 BRA `(.L_x_28) ;  /* 0x0000007c00f08947 */ /* 0x002fea0003800000 */
.L_x_27:
[----:B------:R-:W-:Y:S01]  /*2450*/  UIADD3 UR12, UR10, 0x1c280, URZ ;  /* 0x0001c2800a0c7890 */ /* 0x000fe2000fffe03f */
[----:B------:R-:W-:Y:S01]  /*2460*/  WARPGROUP.ARRIVE ;  /* 0x00000000000079c5 */ /* 0x000fe20000000000 */
[----:B------:R-:W-:Y:S02]  /*2470*/  UISETP.NE.AND UP0, UPT, UR7, URZ, UPT ;  /* 0x0000003f0700728c */ /* 0x000fe4000bf05270 */
[----:B------:R-:W-:Y:S02]  /*2480*/  USHF.R.U32.HI UR12, URZ, 0x4, UR12 ;  /* 0x000000043f0c7899 */ /* 0x000fe4000801160c */
[----:B------:R-:W-:Y:S02]  /*2490*/  USEL UR8, UR8, URZ, !UP0 ;  /* 0x0000003f08087287 */ /* 0x000fe4000c000000 */
[----:B------:R-:W-:Y:S02]  /*24a0*/  ULOP3.LUT UR7, UR12, 0x3fff, URZ, 0xc0, !UPT ;  /* 0x00003fff0c077892 */ /* 0x000fe4000f8ec03f */
[----:B------:R-:W-:-:S02]  /*24b0*/  ULOP3.LUT UR12, UR11, 0x10000, URZ, 0xfc, !UPT ;  /* 0x000100000b0c7892 */ /* 0x000fc4000f8efc3f */
[----:B------:R-:W-:Y:S02]  /*24c0*/  ULOP3.LUT UR7, UR7, 0x10000, URZ, 0xfc, !UPT ;  /* 0x0001000007077892 */ /* 0x000fe4000f8efc3f */
[----:B------:R-:W-:Y:S02]  /*24d0*/  UISETP.NE.U32.AND UP0, UPT, UR8, URZ, UPT ;  /* 0x0000003f0800728c */ /* 0x000fe4000bf05070 */
[----:B------:R-:W-:Y:S02]  /*24e0*/  ULEA UR12, UR16, UR12, 0x8 ;  /* 0x0000000c100c7291 */ /* 0x000fe4000f8e403f */
[----:B------:R-:W-:Y:S01]  /*24f0*/  ULEA UR14, UR16, UR7, 0x8 ;  /* 0x00000007100e7291 */ /* 0x000fe2000f8e403f */
[----:B------:R-:W-:Y:S01]  /*2500*/  UMOV UR13, 0xc0000010 ;  /* 0xc0000010000d7882 */ /* 0x000fe20000000000 */
[----:B------:R-:W-:Y:S01]  /*2510*/  UMOV UR15, 0xc0000010 ;  /* 0xc0000010000f7882 */ /* 0x000fe20000000000 */
[----:B------:R-:W-:-:S06]  /*2520*/  UIADD3 UR6, UR6, 0x1, URZ ;  /* 0x0000000106067890 */ /* 0x000fcc000fffe03f */
[----:B------:R-:W-:Y:S01]  /*2530*/  QGMMA.64x128x32.F32.E4M3.E4M3 R24, gdesc[UR12], R24, UP0, gsb0 ;  /* 0x01e000000c1879f3 */ /* 0x000fe2000b800818 */
[----:B------:R-:W-:-:S04]  /*2540*/  UISETP.NE.AND UP0, UPT, UR6, UR17, UPT ;  /* 0x000000110600728c */ /* 0x000fc8000bf05270 */
[----:B------:R-:W-:-:S06]  /*2550*/  USEL UR7, URZ, 0x1, UP0 ;  /* 0x000000013f077887 */ /* 0x000fcc0008000000 */
[----:B------:R-:W-:Y:S01]  /*2560*/  ISETP.NE.AND P0, PT, RZ, UR7, PT ;  /* 0x00000007ff007c0c */ /* 0x000fe2000bf05270 */
[----:B------:R-:W-:-:S12]  /*2570*/  WARPGROUP.DEPBAR.LE gsb0, 0x1 ;  /* 0x00008000000079c5 */ /* 0x000fd80000010100 */
[----:B------:R-:W-:Y:S05]  /*2580*/  @!P0 BRA `(.L_x_29) ;  /* 0x0000000400088947 */ /* 0x000fea0003800000 */
[----:B------:R-:W-:Y:S02]  /*2590*/  WARPGROUP.DEPBAR.LE gsb0, 0x0 ;  /* 0x00008000000079c5 */ /* 0x000fe40000010000 */
[----:B------:R-:W-:-:S01]  /*25a0*/  FADD R143, R24, R143 ;  /* 0x0000008f188f7221 */ /* 0x000fc20000000000 */
[----:B------:R-:W-:Y:S01]  /*25b0*/  FADD R138, R25, R138 ;  /* 0x0000008a198a7221 */ /* 0x000fe20000000000 */
        /* <DEDUP_REMOVED lines=62> */
[----:B------:R-:W-:-:S06]  /*29a0*/  UMOV UR6, URZ ;  /* 0x0000003f00067c82 */ /* 0x000fcc0008000000 */
.L_x_29:
[----:B------:R-:W-:Y:S05]  /*29b0*/  @!P1 BRA `(.L_x_30) ;  /* 0x0000000000049947 */ /* 0x000fea0003800000 */
[----:B------:R-:W-:Y:S01]  /*29c0*/  BPT.TRAP 0x1 ;  /* 0x000000040000795c */ /* 0x000fe20000300000 */
.L_x_30:
[----:B------:R-:W-:-:S13]  /*29d0*/  ISETP.NE.AND P0, PT, R6, RZ, PT ;  /* 0x000000ff0600720c */ /* 0x000fda0003f05270 */
[----:B01----:R-:W-:-:S05]  /*29e0*/  @P0 LEA R140, R13, UR10, 0x3 ;  /* 0x0000000a0d8c0c11 */ /* 0x003fca000f8e18ff */
[----:B------:R-:W-:-:S05]  /*29f0*/  @P0 VIADD R140, R140, 0xe0 ;  /* 0x000000e08c8c0836 */ /* 0x000fca0000000000 */
[----:B------:R-:W-:-:S04]  /*2a00*/  @P0 PRMT R140, R5, 0x654, R140 ;  /* 0x00000654058c0816 */ /* 0x000fc8000000008c */
[----:B------:R0:W-:Y:S01]  /*2a10*/  @P0 SYNCS.ARRIVE.TRANS64.RED.A1T0 RZ, [R140+URZ], RZ ;  /* 0x000000ff8cff09a7 */ /* 0x0001e2000810043f */
[----:B------:R-:W-:-:S13]  /*2a20*/  ISETP.GT.U32.AND P0, PT, R4, 0x1, PT ;  /* 0x000000010400780c */ /* 0x000fda0003f04070 */
[----:B0-----:R-:W-:Y:S05]  /*2a30*/  @P0 BRA `(.L_x_31) ;  /* 0x0000000000040947 */ /* 0x001fea0003800000 */
[----:B------:R-:W-:Y:S01]  /*2a40*/  BPT.TRAP 0x1 ;  /* 0x000000040000795c */ /* 0x000fe20000300000 */
.L_x_31:
[----:B------:R-:W-:Y:S01]  /*2a50*/  UIADD3 UR16, UR16, 0x1, URZ ;  /* 0x0000000110107890 */ /* 0x000fe2000fffe03f */
[C---:B------:R-:W-:Y:S01]  /*2a60*/  ISETP.GT.AND P1, PT, R12.reuse, 0x1, PT ;  /* 0x000000010c00780c */ /* 0x040fe20003f24270 */
[----:B------:R-:W-:Y:S02]  /*2a70*/  VIADD R13, R13, 0x1 ;  /* 0x000000010d0d7836 */ /* 0x000fe40000000000 */
[----:B------:R-:W-:Y:S01]  /*2a80*/  UISETP.NE.AND UP0, UPT, UR16, 0x1c, UPT ;  /* 0x0000001c1000788c */ /* 0x000fe2000bf05270 */
[----:B------:R-:W-:Y:S02]  /*2a90*/  VIADD R12, R12, 0xffffffff ;  /* 0xffffffff0c0c7836 */ /* 0x000fe40000000000 */
[C---:B------:R-:W-:Y:S01]  /*2aa0*/  ISETP.NE.AND P0, PT, R13.reuse, 0x1c, PT ;  /* 0x0000001c0d00780c */ /* 0x040fe20003f05270 */
[----:B------:R-:W-:Y:S02]  /*2ab0*/  USEL UR8, URZ, 0x1, UP0 ;  /* 0x000000013f087887 */ /* 0x000fe40008000000 */
[----:B------:R-:W-:Y:S01]  /*2ac0*/  USEL UR16, UR16, URZ, UP0 ;  /* 0x0000003f10107287 */ /* 0x000fe20008000000 */
[----:B------:R-:W-:-:S03]  /*2ad0*/  SEL R13, R13, RZ, P0 ;  /* 0x000000ff0d0d7207 */ /* 0x000fc60000000000 */
[----:B------:R-:W-:Y:S01]  /*2ae0*/  LOP3.LUT R144, R144, UR8, RZ, 0x3c, !PT ;  /* 0x0000000890907c12 */ /* 0x000fe2000f8e3cff */
[----:B------:R-:W-:Y:S01]  /*2af0*/  UMOV UR8, 0x1 ;  /* 0x0000000100087882 */ /* 0x000fe20000000000 */
[----:B------:R-:W-:Y:S06]  /*2b00*/  @P1 BRA `(.L_x_32) ;  /* 0xfffffff800181947 */ /* 0x000fec000383ffff */
.L_x_24:
[----:B------:R-:W-:Y:S01]  /*2b10*/  UISETP.NE.AND UP0, UPT, UR6, URZ, UPT ;  /* 0x0000003f0600728c */ /* 0x000fe2000bf05270 */
[----:B01----:R-:W0:Y:S03]  /*2b20*/  LDC R12, c[0x0][0x28c] ;  /* 0x0000a300ff0c7b82 */ /* 0x003e260000000800 */
[----:B------:R-:W-:-:S06]  /*2b30*/  USEL UR6, URZ, 0x1, !UP0 ;  /* 0x000000013f067887 */ /* 0x000fcc000c000000 */
[----:B------:R-:W-:Y:S02]  /*2b40*/  ISETP.NE.AND P0, PT, RZ, UR6, PT ;  /* 0x00000006ff007c0c */ /* 0x000fe4000bf05270 */
[----:B0-----:R-:W-:-:S11]  /*2b50*/  ISETP.GE.AND P1, PT, R12, 0x1, PT ;  /* 0x000000010c00780c */ /* 0x001fd60003f26270 */
[----:B------:R-:W-:Y:S05]  /*2b60*/  @!P0 BRA `(.L_x_33) ;  /* 0x0000000400048947 */ /* 0x000fea0003800000 */
[----:B------:R-:W-:Y:S02]  /*2b70*/  WARPGROUP.DEPBAR.LE gsb0, 0x0 ;  /* 0x00008000000079c5 */ /* 0x000fe40000010000 */
[----:B------:R-:W-:Y:S01]  /*2b80*/  FADD R143, R24, R143 ;  /* 0x0000008f188f7221 */ /* 0x000fe20000000000 */
        /* <DEDUP_REMOVED lines=62> */
[----:B------:R-:W-:-:S07]  /*2f70*/  FADD R16, R16, R87 ;  /* 0x0000005710107221 */ /* 0x000fce0000000000 */
.L_x_33:
[----:B------:R-:W-:Y:S02]  /*2f80*/  WARPGROUP.DEPBAR.LE gsb0, 0x0 ;  /* 0x00008000000079c5 */ /* 0x000fe40000010000 */
[----:B------:R-:W-:Y:S05]  /*2f90*/  @!P1 BRA `(.L_x_34) ;  /* 0x0000000000549947 */ /* 0x000fea0003800000 */
[----:B------:R-:W-:-:S13]  /*2fa0*/  ISETP.NE.AND P0, PT, R142, 0x3, PT ;  /* 0x000000038e00780c */ /* 0x000fda0003f05270 */
[----:B------:R-:W-:Y:S05]  /*2fb0*/  @!P0 BRA `(.L_x_35) ;  /* 0x0000000000048947 */ /* 0x000fea0003800000 */
[----:B------:R-:W-:Y:S01]  /*2fc0*/  BPT.TRAP 0x1 ;  /* 0x000000040000795c */ /* 0x000fe20000300000 */
.L_x_35:
[----:B------:R-:W-:Y:S01]  /*2fd0*/  ISETP.NE.AND P0, PT, R6, RZ, PT ;  /* 0x000000ff0600720c */ /* 0x000fe20003f05270 */
[----:B------:R-:W-:Y:S01]  /*2fe0*/  BSSY B0, `(.L_x_36) ;  /* 0x000000e000007945 */ /* 0x000fe20003800000 */
[----:B------:R-:W-:-:S11]  /*2ff0*/  ISETP.GT.U32.AND P1, PT, R4, 0x1, PT ;  /* 0x000000010400780c */ /* 0x000fd60003f24070 */
[----:B------:R-:W-:Y:S05]  /*3000*/  @!P0 BRA `(.L_x_37) ;  /* 0x00000000002c8947 */ /* 0x000fea0003800000 */
[----:B------:R-:W-:-:S04]  /*3010*/  UISETP.LT.AND UP0, UPT, UR9, 0x1, UPT ;  /* 0x000000010900788c */ /* 0x000fc8000bf01270 */
[----:B------:R-:W-:-:S04]  /*3020*/  USEL UR8, UR9, 0x1, UP0 ;  /* 0x0000000109087887 */ /* 0x000fc80008000000 */
[----:B------:R-:W-:-:S04]  /*3030*/  UIADD3 UR8, UR5, UR9, -UR8 ;  /* 0x0000000905087290 */ /* 0x000fc8000fffe808 */
[----:B------:R-:W-:-:S04]  /*3040*/  USHF.R.U32.HI UR6, URZ, 0x2, UR8 ;  /* 0x000000023f067899 */ /* 0x000fc80008011608 */
[----:B------:R-:W-:-:S04]  /*3050*/  UIMAD.WIDE.U32 UR6, UR6, 0x24924925, URZ ;  /* 0x24924925060678a5 */ /* 0x000fc8000f8e003f */
[----:B------:R-:W-:-:S04]  /*3060*/  UIMAD UR6, UR7, -0x1c, UR8 ;  /* 0xffffffe4070678a4 */ /* 0x000fc8000f8e0208 */
[----:B------:R-:W-:-:S04]  /*3070*/  ULEA UR6, UR6, UR10, 0x3 ;  /* 0x0000000a06067291 */ /* 0x000fc8000f8e183f */
[----:B------:R-:W-:-:S06]  /*3080*/  UIADD3 UR6, UR6, 0xe0, URZ ;  /* 0x000000e006067890 */ /* 0x000fcc000fffe03f */
[----:B------:R-:W-:-:S05]  /*3090*/  IMAD.U32 R12, RZ, RZ, UR6 ;  /* 0x00000006ff0c7e24 */ /* 0x000fca000f8e00ff */
[----:B------:R-:W-:-:S04]  /*30a0*/  PRMT R12, R5, 0x654, R12 ;  /* 0x00000654050c7816 */ /* 0x000fc8000000000c */
[----:B------:R0:W-:Y:S03]  /*30b0*/  SYNCS.ARRIVE.TRANS64.RED.A1T0 RZ, [R12+URZ], RZ ;  /* 0x000000ff0cff79a7 */ /* 0x0001e6000810043f */
.L_x_37:
[----:B------:R-:W-:Y:S05]  /*30c0*/  BSYNC B0 ;  /* 0x0000000000007941 */ /* 0x000fea0003800000 */
.L_x_36:
[----:B------:R-:W-:Y:S05]  /*30d0*/  @P1 BRA `(.L_x_34) ;  /* 0x0000000000041947 */ /* 0x000fea0003800000 */
[----:B------:R-:W-:Y:S01]  /*30e0*/  BPT.TRAP 0x1 ;  /* 0x000000040000795c */ /* 0x000fe20000300000 */
.L_x_34:
[----:B------:R-:W1:Y:S01]  /*30f0*/  LDC R26, c[0x0][0x288] ;  /* 0x0000a200ff1a7b82 */ /* 0x000e620000000800 */
[--C-:B0-----:R-:W-:Y:S01]  /*3100*/  SHF.R.U32.HI R12, RZ, 0x2, R0.reuse ;  /* 0x00000002ff0c7819 */ /* 0x101fe20000011600 */
[----:B------:R-:W-:Y:S01]  /*3110*/  IMAD.SHL.U32 R29, R11, 0x80, RZ ;  /* 0x000000800b1d7824 */ /* 0x000fe200078e00ff */
[----:B------:R-:W-:Y:S01]  /*3120*/  SHF.R.U32.HI R25, RZ, 0x7, R0 ;  /* 0x00000007ff197819 */ /* 0x000fe20000011600 */
[----:B------:R-:W-:Y:S01]  /*3130*/  UIADD3 UR5, UR9, UR5, URZ ;  /* 0x0000000509057290 */ /* 0x000fe2000fffe03f */
[----:B------:R-:W-:Y:S01]  /*3140*/  LOP3.LUT R13, R12, 0x7, RZ, 0xc0, !PT ;  /* 0x000000070c0d7812 */ /* 0x000fe200078ec0ff */
[----:B------:R-:W-:Y:S01]  /*3150*/  IMAD.SHL.U32 R31, R10, 0x80, RZ ;  /* 0x000000800a1f7824 */ /* 0x000fe200078e00ff */
[----:B------:R-:W-:Y:S01]  /*3160*/  LOP3.LUT R12, R25, 0x1, RZ, 0xc0, !PT ;  /* 0x00000001190c7812 */ /* 0x000fe200078ec0ff */
[----:B------:R-:W-:Y:S01]  /*3170*/  UISETP.GT.U32.AND UP0, UPT, UR5, 0x1b, UPT ;  /* 0x0000001b0500788c */ /* 0x000fe2000bf04070 */
[----:B------:R-:W-:Y:S01]  /*3180*/  LOP3.LUT R24, R0, 0x60, RZ, 0xc0, !PT ;  /* 0x0000006000187812 */ /* 0x000fe200078ec0ff */
[----:B------:R-:W-:Y:S01]  /*3190*/  ULDC UR12, c[0x0][0x284] ;  /* 0x0000a100000c7ab9 */ /* 0x000fe20000000800 */
[----:B------:R-:W-:Y:S01]  /*31a0*/  UISETP.GE.U32.AND UP1, UPT, UR9, 0x1c, UPT ;  /* 0x0000001c0900788c */ /* 0x000fe2000bf26070 */
[----:B------:R-:W-:Y:S01]  /*31b0*/  IMAD.SHL.U32 R30, R12, 0x40, RZ ;  /* 0x000000400c1e7824 */ /* 0x000fe200078e00ff */
[----:B------:R-:W-:Y:S01]  /*31c0*/  SHF.R.U32.HI R28, RZ, 0x1, R24 ;  /* 0x00000001ff1c7819 */ /* 0x000fe20000011618 */
[----:B------:R-:W-:Y:S01]  /*31d0*/  UISETP.LT.U32.AND UP0, UPT, UR9, 0x1c, UP0 ;  /* 0x0000001c0900788c */ /* 0x000fe20008701070 */
[----:B------:R-:W-:Y:S01]  /*31e0*/  LOP3.LUT R24, R0, 0x3, RZ, 0xc0, !PT ;  /* 0x0000000300187812 */ /* 0x000fe200078ec0ff */
[----:B------:R-:W-:Y:S01]  /*31f0*/  USHF.R.U32.HI UR6, URZ, 0x2, UR5 ;  /* 0x000000023f067899 */ /* 0x000fe20008011605 */
[--C-:B------:R-:W-:Y:S01]  /*3200*/  IADD3 R25, RZ, -R28, -R13.reuse ;  /* 0x8000001cff197210 */ /* 0x100fe20007ffe80d */
[----:B------:R-:W-:Y:S01]  /*3210*/  USEL UR8, URZ, 0x1, !UP0 ;  /* 0x000000013f087887 */ /* 0x000fe2000c000000 */
[----:B------:R-:W-:Y:S01]  /*3220*/  LOP3.LUT R13, R30, 0x40, R13, 0xe2, !PT ;  /* 0x000000401e0d7812 */ /* 0x000fe200078ee20d */
[----:B------:R-:W-:Y:S01]  /*3230*/  ULDC.64 UR10, c[0x0][0x5d0] ;  /* 0x00017400000a7ab9 */ /* 0x000fe20000000a00 */
[----:B------:R-:W-:Y:S01]  /*3240*/  SHF.R.S32.HI R34, RZ, 0x1f, R7 ;  /* 0x0000001fff227819 */ /* 0x000fe20000011407 */
[----:B------:R-:W-:Y:S01]  /*3250*/  IMAD R12, R12, -0x40, R25 ;  /* 0xffffffc00c0c7824 */ /* 0x000fe200078e0219 */
[----:B------:R-:W-:Y:S01]  /*3260*/  UIMAD.WIDE.U32 UR6, UR6, 0x24924925, URZ ;  /* 0x24924925060678a5 */ /* 0x000fe2000f8e003f */
[----:B-1----:R-:W-:Y:S01]  /*3270*/  IMAD R30, R24, -0x2, R26 ;  /* 0xfffffffe181e7824 */ /* 0x002fe200078e021a */
[----:B------:R-:W-:Y:S01]  /*3280*/  ISETP.GE.AND P0, PT, R29, R26, PT ;  /* 0x0000001a1d00720c */ /* 0x000fe20003f06270 */
[----:B------:R-:W-:Y:S01]  /*3290*/  IMAD.SHL.U32 R24, R0, 0x2, RZ ;  /* 0x0000000200187824 */ /* 0x000fe200078e00ff */
[----:B------:R-:W-:Y:S01]  /*32a0*/  ULOP3.LUT UR4, UR4, UR8, URZ, 0x3c, !UPT ;  /* 0x0000000804047292 */ /* 0x000fe2000f8e3c3f */
[----:B------:R-:W-:Y:S01]  /*32b0*/  IMAD R32, R34, UR10, RZ ;  /* 0x0000000a22207c24 */ /* 0x000fe2000f8e02ff */
[----:B------:R-:W-:Y:S01]  /*32c0*/  ISETP.GE.OR P0, PT, R31, UR12, P0 ;  /* 0x0000000c1f007c0c */ /* 0x000fe20008706670 */
[----:B------:R-:W-:Y:S01]  /*32d0*/  IMAD.WIDE R26, R10, 0x80, RZ ;  /* 0x000000800a1a7825 */ /* 0x000fe200078e02ff */
[----:B------:R-:W-:Y:S01]  /*32e0*/  LOP3.LUT R24, R29, 0x6, R24, 0xf8, !PT ;  /* 0x000000061d187812 */ /* 0x000fe200078ef818 */
[----:B------:R-:W-:Y:S01]  /*32f0*/  UIMAD UR5, UR7, -0x1c, UR5 ;  /* 0xffffffe4070578a4 */ /* 0x000fe2000f8e0205 */
[----:B------:R-:W-:Y:S01]  /*3300*/  IADD3 R36, -R31, UR12, R12 ;  /* 0x0000000c1f247c10 */ /* 0x000fe2000fffe10c */
[----:B------:R-:W-:Y:S01]  /*3310*/  IMAD R33, R7, UR11, R32 ;  /* 0x0000000b07217c24 */ /* 0x000fe2000f8e0220 */
[----:B------:R-:W-:Y:S01]  /*3320*/  SHF.R.S32.HI R25, RZ, 0x1f, R24 ;  /* 0x0000001fff197819 */ /* 0x000fe20000011418 */
[----:B------:R-:W-:Y:S01]  /*3330*/  @UP1 ULOP3.LUT UR4, UR4, 0x1, UR7, 0x78, !UPT ;  /* 0x0000000104041892 */ /* 0x000fe2000f8e7807 */
[----:B------:R-:W-:Y:S01]  /*3340*/  LOP3.LUT R35, R26, R13, R28, 0xfe, !PT ;  /* 0x0000000d1a237212 */ /* 0x000fe200078efe1c */
[----:B------:R-:W-:-:S02]  /*3350*/  IMAD.IADD R29, R30, 0x1, -R29 ;  /* 0x000000011e1d7824 */ /* 0x000fc400078e0a1d */
[----:B------:R-:W-:-:S04]  /*3360*/  IMAD.WIDE.U32 R10, R7, UR10, R24 ;  /* 0x0000000a070a7c25 */ /* 0x000fc8000f8e0018 */
[----:B------:R-:W-:Y:S02]  /*3370*/  IMAD.IADD R11, R11, 0x1, R33 ;  /* 0x000000010b0b7824 */ /* 0x000fe400078e0221 */
[----:B------:R-:W-:Y:S01]  /*3380*/  IMAD.MOV.U32 R28, RZ, RZ, -0x1 ;  /* 0xffffffffff1c7424 */ /* 0x000fe200078e00ff */
[----:B------:R-:W-:Y:S06]  /*3390*/  @P0 BRA `(.L_x_38) ;  /* 0x0000004400a40947 */ /* 0x000fec0003800000 */
[----:B------:R-:W0:Y:S01]  /*33a0*/  LDC.64 R32, c[0x0][0x5c8] ;  /* 0x00017200ff207b82 */ /* 0x000e220000000a00 */
[----:B------:R-:W-:Y:S01]  /*33b0*/  ULDC.64 UR6, c[0x0][0x5c0] ;  /* 0x0001700000067ab9 */ /* 0x000fe20000000a00 */
[----:B------:R-:W-:Y:S01]  /*33c0*/  BSSY B0, `(.L_x_38) ;  /* 0x0000466000007945 */ /* 0x000fe20003800000 */
[-C--:B0-----:R-:W-:Y:S02]  /*33d0*/  IMAD R12, R27, R32.reuse, RZ ;  /* 0x000000201b0c7224 */ /* 0x081fe400078e02ff */
[----:B------:R-:W-:-:S04]  /*33e0*/  IMAD.WIDE.U32 R10, R35, R32, R10 ;  /* 0x00000020230a7225 */ /* 0x000fc800078e000a */
[----:B------:R-:W-:Y:S01]  /*33f0*/  IMAD R31, R35, R33, R12 ;  /* 0x00000021231f7224 */ /* 0x000fe200078e020c */
[----:B------:R-:W-:Y:S02]  /*3400*/  LEA R13, P0, R32, R10, 0x3 ;  /* 0x0000000a200d7211 */ /* 0x000fe400078018ff */
[----:B------:R-:W-:Y:S01]  /*3410*/  IADD3 R12, P1, R10, UR6, RZ ;  /* 0x000000060a0c7c10 */ /* 0x000fe2000ff3e0ff */
[----:B------:R-:W-:Y:S01]  /*3420*/  IMAD.IADD R31, R11, 0x1, R31 ;  /* 0x000000010b1f7824 */ /* 0x000fe200078e021f */
[----:B------:R-:W-:-:S04]  /*3430*/  IADD3 R10, P3, R13, UR6, RZ ;  /* 0x000000060d0a7c10 */ /* 0x000fc8000ff7e0ff */
[----:B------:R-:W-:Y:S02]  /*3440*/  LEA.HI.X R11, R32, R31, R33, 0x3, P0 ;  /* 0x0000001f200b7211 */ /* 0x000fe400000f1c21 */
[----:B---3-5:R-:W-:Y:S02]  /*3450*/  FSETP.NEU.AND P0, PT, R9, RZ, PT ;  /* 0x000000ff0900720b */ /* 0x028fe40003f0d000 */
[----:B------:R-:W-:Y:S02]  /*3460*/  IADD3.X R13, R31, UR7, RZ, P1, !PT ;  /* 0x000000071f0d7c10 */ /* 0x000fe40008ffe4ff */
[----:B------:R-:W-:-:S09]  /*3470*/  IADD3.X R11, R11, UR7, RZ, P3, !PT ;  /* 0x000000070b0b7c10 */ /* 0x000fd20009ffe4ff */
[----:B------:R-:W-:Y:S05]  /*3480*/  @!P0 BRA `(.L_x_39) ;  /* 0x00000034005c8947 */ /* 0x000fea0003800000 */
[----:B------:R-:W-:Y:S01]  /*3490*/  ULDC.64 UR6, c[0x0][0x5b8] ;  /* 0x00016e0000067ab9 */ /* 0x000fe20000000a00 */
[----:B------:R-:W-:Y:S01]  /*34a0*/  ISETP.GE.AND P0, PT, R36, 0x1, PT ;  /* 0x000000012400780c */ /* 0x000fe20003f06270 */
[----:B------:R-:W-:Y:S01]  /*34b0*/  IMAD R32, R34, UR6, RZ ;  /* 0x0000000622207c24 */ /* 0x000fe2000f8e02ff */
[----:B------:R-:W-:Y:S01]  /*34c0*/  ULDC.64 UR10, c[0x0][0x5a8] ;  /* 0x00016a00000a7ab9 */ /* 0x000fe20000000a00 */
[----:B------:R-:W-:Y:S01]  /*34d0*/  IMAD.WIDE.U32 R30, R7, UR6, R24 ;  /* 0x00000006071e7c25 */ /* 0x000fe2000f8e0018 */
[----:B------:R-:W-:Y:S01]  /*34e0*/  ISETP.LT.OR P4, PT, R29, 0x1, !P0 ;  /* 0x000000011d00780c */ /* 0x000fe20004781670 */
[----:B------:R-:W-:Y:S02]  /*34f0*/  BSSY B1, `(.L_x_40) ;  /* 0x000000c000017945 */ /* 0x000fe40003800000 */
[----:B------:R-:W-:Y:S01]  /*3500*/  IMAD R7, R7, UR7, R32 ;  /* 0x0000000707077c24 */ /* 0x000fe2000f8e0220 */
[----:B------:R-:W-:-:S03]  /*3510*/  ULDC.64 UR6, c[0x0][0x5b0] ;  /* 0x00016c0000067ab9 */ /* 0x000fc60000000a00 */
[----:B------:R-:W-:Y:S02]  /*3520*/  IMAD.IADD R31, R31, 0x1, R7 ;  /* 0x000000011f1f7824 */ /* 0x000fe400078e0207 */
[----:B------:R-:W-:Y:S02]  /*3530*/  IMAD R7, R27, UR6, RZ ;  /* 0x000000061b077c24 */ /* 0x000fe4000f8e02ff */
[----:B------:R-:W-:-:S04]  /*3540*/  IMAD.WIDE.U32 R24, R35, UR6, R30 ;  /* 0x0000000623187c25 */ /* 0x000fc8000f8e001e */
[----:B------:R-:W-:Y:S01]  /*3550*/  IMAD R7, R35, UR7, R7 ;  /* 0x0000000723077c24 */ /* 0x000fe2000f8e0207 */
[----:B------:R-:W-:-:S04]  /*3560*/  IADD3 R24, P1, R24, UR10, RZ ;  /* 0x0000000a18187c10 */ /* 0x000fc8000ff3e0ff */
[--C-:B------:R-:W-:Y:S02]  /*3570*/  IADD3.X R25, R25, UR11, R7.reuse, P1, !PT ;  /* 0x0000000b19197c10 */ /* 0x100fe40008ffe407 */
[----:B------:R-:W-:Y:S01]  /*3580*/  PRMT R7, RZ, 0x7610, R7 ;  /* 0x00007610ff077816 */ /* 0x000fe20000000007 */
[----:B------:R-:W-:Y:S06]  /*3590*/  @P4 BRA `(.L_x_41) ;  /* 0x0000000000044947 */ /* 0x000fec0003800000 */
[----:B------:R0:W5:Y:S02]  /*35a0*/  LDG.E.U8 R7, desc[UR18][R24.64] ;  /* 0x0000001218077981 */ /* 0x000164000c1e1100 */
.L_x_41:
[----:B------:R-:W-:Y:S05]  /*35b0*/  BSYNC B1 ;  /* 0x0000000000017941 */ /* 0x000fea0003800000 */
.L_x_40:
[----:B-----5:R-:W-:Y:S01]  /*35c0*/  LOP3.LUT R7, R7, 0xff, RZ, 0xc0, !PT ;  /* 0x000000ff07077812 */ /* 0x020fe200078ec0ff */
[----:B------:R-:W-:Y:S01]  /*35d0*/  BSSY B1, `(.L_x_42) ;  /* 0x000000b000017945 */ /* 0x000fe20003800000 */
[----:B------:R-:W-:Y:S02]  /*35e0*/  ISETP.LT.OR P3, PT, R29, 0x2, !P0 ;  /* 0x000000021d00780c */ /* 0x000fe40004761670 */
[----:B------:R-:W-:-:S05]  /*35f0*/  F2FP.F16.E4M3.UNPACK_B R7, R7 ;  /* 0x00000007ff07723e */ /* 0x000fca00020006ff */
[----:B------:R-:W-:Y:S01]  /*3600*/  HADD2.F32 R32, -RZ, R7.H0_H0 ;  /* 0x20000007ff207230 */ /* 0x000fe20000004100 */
[----:B------:R-:W-:-:S04]  /*3610*/  PRMT R7, RZ, 0x7610, R7 ;  /* 0x00007610ff077816 */ /* 0x000fc80000000007 */
[----:B------:R-:W-:-:S04]  /*3620*/  FMUL R32, R32, R9 ;  /* 0x0000000920207220 */ /* 0x000fc80000400000 */
[----:B--2---:R-:W-:-:S05]  /*3630*/  FFMA R32, R143, R8, R32 ;  /* 0x000000088f207223 */ /* 0x004fca0000000020 */
[----:B------:R-:W-:-:S05]  /*3640*/  F2FP.SATFINITE.E4M3.F32.PACK_AB_MERGE_C R33, RZ, R32, RZ ;  /* 0x00000020ff21723e */ /* 0x000fca00048070ff */
[----:B------:R1:W-:Y:S01]  /*3650*/  @!P4 STG.E.U8 desc[UR18][R12.64], R33 ;  /* 0x000000210c00c986 */ /* 0x0003e2000c101112 */
[----:B------:R-:W-:Y:S05]  /*3660*/  @P3 BRA `(.L_x_43) ;  /* 0x0000000000043947 */ /* 0x000fea0003800000 */
[----:B------:R2:W5:Y:S02]  /*3670*/  LDG.E.U8 R7, desc[UR18][R24.64+0x1] ;  /* 0x0000011218077981 */ /* 0x000564000c1e1100 */
.L_x_43:
[----:B------:R-:W-:Y:S05]  /*3680*/  BSYNC B1 ;  /* 0x0000000000017941 */ /* 0x000fea0003800000 */
.L_x_42:
[----:B-----5:R-:W-:Y:S01]  /*3690*/  LOP3.LUT R7, R7, 0xff, RZ, 0xc0, !PT ;  /* 0x000000ff07077812 */ /* 0x020fe200078ec0ff */
[----:B------:R-:W-:Y:S01]  /*36a0*/  BSSY B1, `(.L_x_44) ;  /* 0x0000013000017945 */ /* 0x000fe20003800000 */
[----:B-1----:R-:W-:Y:S02]  /*36b0*/  IADD3 R33, P1, R35, 0x8, RZ ;  /* 0x0000000823217810 */ /* 0x002fe40007f3e0ff */
[----:B------:R-:W-:-:S03]  /*36c0*/  F2FP.F16.E4M3.UNPACK_B R7, R7 ;  /* 0x00000007ff07723e */ /* 0x000fc600020006ff */
[----:B------:R-:W-:Y:S01]  /*36d0*/  IMAD.X R27, RZ, RZ, R27, P1 ;  /* 0x000000ffff1b7224 */ /* 0x000fe200008e061b */
[----:B------:R-:W-:Y:S01]  /*36e0*/  ISETP.GE.AND P1, PT, R36, 0x9, PT ;  /* 0x000000092400780c */ /* 0x000fe20003f26270 */
[----:B------:R-:W-:Y:S02]  /*36f0*/  HADD2.F32 R26, -RZ, R7.H0_H0 ;  /* 0x20000007ff1a7230 */ /* 0x000fe40000004100 */
[----:B------:R-:W-:Y:S01]  /*3700*/  IMAD.WIDE.U32 R30, R33, UR6, R30 ;  /* 0x00000006211e7c25 */ /* 0x000fe2000f8e001e */
[----:B------:R-:W-:-:S03]  /*3710*/  ISETP.LT.OR P5, PT, R29, 0x1, !P1 ;  /* 0x000000011d00780c */ /* 0x000fc60004fa1670 */
[----:B------:R-:W-:Y:S01]  /*3720*/  FMUL R7, R26, R9 ;  /* 0x000000091a077220 */ /* 0x000fe20000400000 */
[----:B------:R-:W-:-:S03]  /*3730*/  IMAD R26, R27, UR6, RZ ;  /* 0x000000061b1a7c24 */ /* 0x000fc6000f8e02ff */
[----:B------:R-:W-:Y:S01]  /*3740*/  FFMA R7, R138, R8, R7 ;  /* 0x000000088a077223 */ /* 0x000fe20000000007 */
[----:B------:R-:W-:Y:S01]  /*3750*/  IMAD R33, R33, UR7, R26 ;  /* 0x0000000721217c24 */ /* 0x000fe2000f8e021a */
[----:B------:R-:W-:-:S03]  /*3760*/  IADD3 R26, P4, R30, UR10, RZ ;  /* 0x0000000a1e1a7c10 */ /* 0x000fc6000ff9e0ff */
[----:B------:R-:W-:Y:S02]  /*3770*/  F2FP.SATFINITE.E4M3.F32.PACK_AB_MERGE_C R35, RZ, R7, RZ ;  /* 0x00000007ff23723e */ /* 0x000fe400048070ff */
[----:B------:R-:W-:Y:S02]  /*3780*/  IADD3.X R27, R31, UR11, R33, P4, !PT ;  /* 0x0000000b1f1b7c10 */ /* 0x000fe4000a7fe421 */
[----:B------:R-:W-:Y:S01]  /*3790*/  PRMT R7, RZ, 0x7610, R7 ;  /* 0x00007610ff077816 */ /* 0x000fe20000000007 */
[----:B------:R1:W-:Y:S01]  /*37a0*/  @!P3 STG.E.U8 desc[UR18][R12.64+0x1], R35 ;  /* 0x000001230c00b986 */ /* 0x0003e2000c101112 */
[----:B------:R-:W-:Y:S05]  /*37b0*/  @P5 BRA `(.L_x_45) ;  /* 0x0000000000045947 */ /* 0x000fea0003800000 */
[----:B------:R3:W5:Y:S02]  /*37c0*/  LDG.E.U8 R7, desc[UR18][R26.64] ;  /* 0x000000121a077981 */ /* 0x000764000c1e1100 */
.L_x_45:
[----:B------:R-:W-:Y:S05]  /*37d0*/  BSYNC B1 ;  /* 0x0000000000017941 */ /* 0x000fea0003800000 */
.L_x_44:
[----:B-----5:R-:W-:Y:S01]  /*37e0*/  LOP3.LUT R7, R7, 0xff, RZ, 0xc0, !PT ;  /* 0x000000ff07077812 */ /* 0x020fe200078ec0ff */
[----:B------:R-:W-:Y:S01]  /*37f0*/  BSSY B1, `(.L_x_46) ;  /* 0x000000b000017945 */ /* 0x000fe20003800000 */
[----:B------:R-:W-:Y:S02]  /*3800*/  ISETP.LT.OR P3, PT, R29, 0x2, !P1 ;  /* 0x000000021d00780c */ /* 0x000fe40004f61670 */
[----:B------:R-:W-:-:S05]  /*3810*/  F2FP.F16.E4M3.UNPACK_B R7, R7 ;  /* 0x00000007ff07723e */ /* 0x000fca00020006ff */
[----:B------:R-:W-:Y:S01]  /*3820*/  HADD2.F32 R30, -RZ, R7.H0_H0 ;  /* 0x20000007ff1e7230 */ /* 0x000fe20000004100 */
[----:B------:R-:W-:-:S04]  /*3830*/  PRMT R7, RZ, 0x7610, R7 ;  /* 0x00007610ff077816 */ /* 0x000fc80000000007 */
[----:B------:R-:W-:-:S04]  /*3840*/  FMUL R30, R30, R9 ;  /* 0x000000091e1e7220 */ /* 0x000fc80000400000 */
[----:B------:R-:W-:-:S05]  /*3850*/  FFMA R30, R141, R8, R30 ;  /* 0x000000088d1e7223 */ /* 0x000fca000000001e */
[----:B------:R-:W-:-:S05]  /*3860*/  F2FP.SATFINITE.E4M3.F32.PACK_AB_MERGE_C R31, RZ, R30, RZ ;  /* 0x0000001eff1f723e */ /* 0x000fca00048070ff */
[----:B------:R4:W-:Y:S01]  /*3870*/  @!P5 STG.E.U8 desc[UR18][R10.64], R31 ;  /* 0x0000001f0a00d986 */ /* 0x0009e2000c101112 */
[----:B------:R-:W-:Y:S05]  /*3880*/  @P3 BRA `(.L_x_47) ;  /* 0x0000000000043947 */ /* 0x000fea0003800000 */
[----:B------:R0:W5:Y:S02]  /*3890*/  LDG.E.U8 R7, desc[UR18][R26.64+0x1] ;  /* 0x000001121a077981 */ /* 0x000164000c1e1100 */
.L_x_47:
[----:B------:R-:W-:Y:S05]  /*38a0*/  BSYNC B1 ;  /* 0x0000000000017941 */ /* 0x000fea0003800000 */
.L_x_46:
[----:B-----5:R-:W-:Y:S01]  /*38b0*/  LOP3.LUT R7, R7, 0xff, RZ, 0xc0, !PT ;  /* 0x000000ff07077812 */ /* 0x020fe200078ec0ff */
[----:B------:R-:W-:Y:S01]  /*38c0*/  BSSY B1, `(.L_x_48) ;  /* 0x000000b000017945 */ /* 0x000fe20003800000 */
[----:B------:R-:W-:Y:S02]  /*38d0*/  ISETP.LT.OR P4, PT, R29, 0x9, !P0 ;  /* 0x000000091d00780c */ /* 0x000fe40004781670 */
[----:B------:R-:W-:-:S05]  /*38e0*/  F2FP.F16.E4M3.UNPACK_B R7, R7 ;  /* 0x00000007ff07723e */ /* 0x000fca00020006ff */
[----:B------:R-:W-:-:S05]  /*38f0*/  HADD2.F32 R30, -RZ, R7.H0_H0 ;  /* 0x20000007ff1e7230 */ /* 0x000fca0000004100 */
[----:B------:R-:W-:-:S04]  /*3900*/  FMUL R7, R30, R9 ;  /* 0x000000091e077220 */ /* 0x000fc80000400000 */
[----:B------:R-:W-:-:S05]  /*3910*/  FFMA R7, R136, R8, R7 ;  /* 0x0000000888077223 */ /* 0x000fca0000000007 */
[----:B----4-:R-:W-:Y:S02]  /*3920*/  F2FP.SATFINITE.E4M3.F32.PACK_AB_MERGE_C R31, RZ, R7, RZ ;  /* 0x00000007ff1f723e */ /* 0x010fe400048070ff */
[----:B------:R-:W-:-:S03]  /*3930*/  PRMT R7, RZ, 0x7610, R7 ;  /* 0x00007610ff077816 */ /* 0x000fc60000000007 */
[----:B------:R4:W-:Y:S01]  /*3940*/  @!P3 STG.E.U8 desc[UR18][R10.64+0x1], R31 ;  /* 0x0000011f0a00b986 */ /* 0x0009e2000c101112 */
[----:B------:R-:W-:Y:S05]  /*3950*/  @P4 BRA `(.L_x_49) ;  /* 0x0000000000044947 */ /* 0x000fea0003800000 */
[----:B------:R0:W5:Y:S02]  /*3960*/  LDG.E.U8 R7, desc[UR18][R24.64+0x8] ;  /* 0x0000081218077981 */ /* 0x000164000c1e1100 */
.L_x_49:
[----:B------:R-:W-:Y:S05]  /*3970*/  BSYNC B1 ;  /* 0x0000000000017941 */ /* 0x000fea0003800000 */
.L_x_48:
        /* <DEDUP_REMOVED lines=8> */
[----:B----4-:R-:W-:-:S05]  /*3a00*/  F2FP.SATFINITE.E4M3.F32.PACK_AB_MERGE_C R31, RZ, R30, RZ ;  /* 0x0000001eff1f723e */ /* 0x010fca00048070ff */
[----:B------:R4:W-:Y:S01]  /*3a10*/  @!P4 STG.E.U8 desc[UR18][R12.64+0x8], R31 ;  /* 0x0000081f0c00c986 */ /* 0x0009e2000c101112 */
[----:B------:R-:W-:Y:S05]  /*3a20*/  @P3 BRA `(.L_x_51) ;  /* 0x0000000000043947 */ /* 0x000fea0003800000 */
[----:B------:R0:W5:Y:S02]  /*3a30*/  LDG.E.U8 R7, desc[UR18][R24.64+0x9] ;  /* 0x0000091218077981 */ /* 0x000164000c1e1100 */
.L_x_51:
[----:B------:R-:W-:Y:S05]  /*3a40*/  BSYNC B1 ;  /* 0x0000000000017941 */ /* 0x000fea0003800000 */
.L_x_50:
        /* <DEDUP_REMOVED lines=12> */
.L_x_53:
[----:B------:R-:W-:Y:S05]  /*3b10*/  BSYNC B1 ;  /* 0x0000000000017941 */ /* 0x000fea0003800000 */
.L_x_52:
        /* <DEDUP_REMOVED lines=12> */
.L_x_55:
[----:B------:R-:W-:Y:S05]  /*3be0*/  BSYNC B1 ;  /* 0x0000000000017941 */ /* 0x000fea0003800000 */
.L_x_54:
        /* <DEDUP_REMOVED lines=12> */
.L_x_57:
[----:B------:R-:W-:Y:S05]  /*3cb0*/  BSYNC B1 ;  /* 0x0000000000017941 */ /* 0x000fea0003800000 */
.L_x_56:
        /* <DEDUP_REMOVED lines=12> */
.L_x_59:
[----:B------:R-:W-:Y:S05]  /*3d80*/  BSYNC B1 ;  /* 0x0000000000017941 */ /* 0x000fea0003800000 */
.L_x_58:
        /* <DEDUP_REMOVED lines=12> */
.L_x_61:
[----:B------:R-:W-:Y:S05]  /*3e50*/  BSYNC B1 ;  /* 0x0000000000017941 */ /* 0x000fea0003800000 */
.L_x_60:
        /* <DEDUP_REMOVED lines=12> */
.L_x_63:
[----:B------:R-:W-:Y:S05]  /*3f20*/  BSYNC B1 ;  /* 0x0000000000017941 */ /* 0x000fea0003800000 */
.L_x_62:
        /* <DEDUP_REMOVED lines=12> */
.L_x_65:
[----:B------:R-:W-:Y:S05]  /*3ff0*/  BSYNC B1 ;  /* 0x0000000000017941 */ /* 0x000fea0003800000 */
.L_x_64:
        /* <DEDUP_REMOVED lines=12> */
.L_x_67:
[----:B------:R-:W-:Y:S05]  /*40c0*/  BSYNC B1 ;  /* 0x0000000000017941 */ /* 0x000fea0003800000 */
.L_x_66:
        /* <DEDUP_REMOVED lines=12> */
.L_x_69:
[----:B------:R-:W-:Y:S05]  /*4190*/  BSYNC B1 ;  /* 0x0000000000017941 */ /* 0x000fea0003800000 */
.L_x_68:
        /* <DEDUP_REMOVED lines=12> */
.L_x_71:
[----:B------:R-:W-:Y:S05]  /*4260*/  BSYNC B1 ;  /* 0x0000000000017941 */ /* 0x000fea0003800000 */
.L_x_70:
        /* <DEDUP_REMOVED lines=12> */
.L_x_73:
[----:B------:R-:W-:Y:S05]  /*4330*/  BSYNC B1 ;  /* 0x0000000000017941 */ /* 0x000fea0003800000 */
.L_x_72:
        /* <DEDUP_REMOVED lines=12> */
.L_x_75:
[----:B------:R-:W-:Y:S05]  /*4400*/  BSYNC B1 ;  /* 0x0000000000017941 */ /* 0x000fea0003800000 */
.L_x_74:
        /* <DEDUP_REMOVED lines=12> */
.L_x_77:
[----:B------:R-:W-:Y:S05]  /*44d0*/  BSYNC B1 ;  /* 0x0000000000017941 */ /* 0x000fea0003800000 */
.L_x_76:
        /* <DEDUP_REMOVED lines=12> */
.L_x_79:
[----:B------:R-:W-:Y:S05]  /*45a0*/  BSYNC B1 ;  /* 0x0000000000017941 */ /* 0x000fea0003800000 */
.L_x_78:
        /* <DEDUP_REMOVED lines=12> */
.L_x_81:
[----:B------:R-:W-:Y:S05]  /*4670*/  BSYNC B1 ;  /* 0x0000000000017941 */ /* 0x000fea0003800000 */
.L_x_80:
        /* <DEDUP_REMOVED lines=12> */
.L_x_83:
[----:B------:R-:W-:Y:S05]  /*4740*/  BSYNC B1 ;  /* 0x0000000000017941 */ /* 0x000fea0003800000 */
.L_x_82:
        /* <DEDUP_REMOVED lines=12> */
.L_x_85:
[----:B------:R-:W-:Y:S05]  /*4810*/  BSYNC B1 ;  /* 0x0000000000017941 */ /* 0x000fea0003800000 */
.L_x_84:
        /* <DEDUP_REMOVED lines=12> */
.L_x_87:
[----:B------:R-:W-:Y:S05]  /*48e0*/  BSYNC B1 ;  /* 0x0000000000017941 */ /* 0x000fea0003800000 */
.L_x_86:
        /* <DEDUP_REMOVED lines=12> */
.L_x_89:
[----:B------:R-:W-:Y:S05]  /*49b0*/  BSYNC B1 ;  /* 0x0000000000017941 */ /* 0x000fea0003800000 */
.L_x_88:
        /* <DEDUP_REMOVED lines=12> */
.L_x_91:
[----:B------:R-:W-:Y:S05]  /*4a80*/  BSYNC B1 ;  /* 0x0000000000017941 */ /* 0x000fea0003800000 */
.L_x_90:
        /* <DEDUP_REMOVED lines=12> */
.L_x_93:
[----:B------:R-:W-:Y:S05]  /*4b50*/  BSYNC B1 ;  /* 0x0000000000017941 */ /* 0x000fea0003800000 */
.L_x_92:
        /* <DEDUP_REMOVED lines=12> */
.L_x_95:
[----:B------:R-:W-:Y:S05]  /*4c20*/  BSYNC B1 ;  /* 0x0000000000017941 */ /* 0x000fea0003800000 */
.L_x_94:
        /* <DEDUP_REMOVED lines=12> */
.L_x_97:
[----:B------:R-:W-:Y:S05]  /*4cf0*/  BSYNC B1 ;  /* 0x0000000000017941 */ /* 0x000fea0003800000 */
.L_x_96:
        /* <DEDUP_REMOVED lines=12> */
.L_x_99:
[----:B------:R-:W-:Y:S05]  /*4dc0*/  BSYNC B1 ;  /* 0x0000000000017941 */ /* 0x000fea0003800000 */
.L_x_98:
        /* <DEDUP_REMOVED lines=12> */
.L_x_101:
[----:B------:R-:W-:Y:S05]  /*4e90*/  BSYNC B1 ;  /* 0x0000000000017941 */ /* 0x000fea0003800000 */
.L_x_100:
        /* <DEDUP_REMOVED lines=12> */
.L_x_103:
[----:B------:R-:W-:Y:S05]  /*4f60*/  BSYNC B1 ;  /* 0x0000000000017941 */ /* 0x000fea0003800000 */
.L_x_102:
        /* <DEDUP_REMOVED lines=12> */
.L_x_105:
[----:B------:R-:W-:Y:S05]  /*5030*/  BSYNC B1 ;  /* 0x0000000000017941 */ /* 0x000fea0003800000 */
.L_x_104:
        /* <DEDUP_REMOVED lines=12> */
.L_x_107:
[----:B------:R-:W-:Y:S05]  /*5100*/  BSYNC B1 ;  /* 0x0000000000017941 */ /* 0x000fea0003800000 */
.L_x_106:
        /* <DEDUP_REMOVED lines=12> */
.L_x_109:
[----:B------:R-:W-:Y:S05]  /*51d0*/  BSYNC B1 ;  /* 0x0000000000017941 */ /* 0x000fea0003800000 */
.L_x_108:
        /* <DEDUP_REMOVED lines=12> */
.L_x_111:
[----:B------:R-:W-:Y:S05]  /*52a0*/  BSYNC B1 ;  /* 0x0000000000017941 */ /* 0x000fea0003800000 */
.L_x_110:
        /* <DEDUP_REMOVED lines=12> */
.L_x_113:
[----:B------:R-:W-:Y:S05]  /*5370*/  BSYNC B1 ;  /* 0x0000000000017941 */ /* 0x000fea0003800000 */
.L_x_112:
        /* <DEDUP_REMOVED lines=12> */
.L_x_115:
[----:B------:R-:W-:Y:S05]  /*5440*/  BSYNC B1 ;  /* 0x0000000000017941 */ /* 0x000fea0003800000 */
.L_x_114:
        /* <DEDUP_REMOVED lines=12> */
.L_x_117:
[----:B------:R-:W-:Y:S05]  /*5510*/  BSYNC B1 ;  /* 0x0000000000017941 */ /* 0x000fea0003800000 */
.L_x_116:
        /* <DEDUP_REMOVED lines=12> */
.L_x_119:
[----:B------:R-:W-:Y:S05]  /*55e0*/  BSYNC B1 ;  /* 0x0000000000017941 */ /* 0x000fea0003800000 */
.L_x_118:
        /* <DEDUP_REMOVED lines=12> */
.L_x_121:
[----:B------:R-:W-:Y:S05]  /*56b0*/  BSYNC B1 ;  /* 0x0000000000017941 */ /* 0x000fea0003800000 */
.L_x_120:
        /* <DEDUP_REMOVED lines=12> */
.L_x_123:
[----:B------:R-:W-:Y:S05]  /*5780*/  BSYNC B1 ;  /* 0x0000000000017941 */ /* 0x000fea0003800000 */
.L_x_122:
        /* <DEDUP_REMOVED lines=12> */
.L_x_125:
[----:B------:R-:W-:Y:S05]  /*5850*/  BSYNC B1 ;  /* 0x0000000000017941 */ /* 0x000fea0003800000 */
.L_x_124:
        /* <DEDUP_REMOVED lines=12> */
.L_x_127:
[----:B------:R-:W-:Y:S05]  /*5920*/  BSYNC B1 ;  /* 0x0000000000017941 */ /* 0x000fea0003800000 */
.L_x_126:
        /* <DEDUP_REMOVED lines=12> */
.L_x_129:
[----:B------:R-:W-:Y:S05]  /*59f0*/  BSYNC B1 ;  /* 0x0000000000017941 */ /* 0x000fea0003800000 */
.L_x_128:
        /* <DEDUP_REMOVED lines=12> */
.L_x_131:
[----:B------:R-:W-:Y:S05]  /*5ac0*/  BSYNC B1 ;  /* 0x0000000000017941 */ /* 0x000fea0003800000 */
.L_x_130:
        /* <DEDUP_REMOVED lines=12> */
.L_x_133:
[----:B------:R-:W-:Y:S05]  /*5b90*/  BSYNC B1 ;  /* 0x0000000000017941 */ /* 0x000fea0003800000 */
.L_x_132:
        /* <DEDUP_REMOVED lines=12> */
.L_x_135:
[----:B------:R-:W-:Y:S05]  /*5c60*/  BSYNC B1 ;  /* 0x0000000000017941 */ /* 0x000fea0003800000 */
.L_x_134:
        /* <DEDUP_REMOVED lines=12> */
.L_x_137:
[----:B------:R-:W-:Y:S05]  /*5d30*/  BSYNC B1 ;  /* 0x0000000000017941 */ /* 0x000fea0003800000 */
.L_x_136:
        /* <DEDUP_REMOVED lines=12> */
.L_x_139:
[----:B------:R-:W-:Y:S05]  /*5e00*/  BSYNC B1 ;  /* 0x0000000000017941 */ /* 0x000fea0003800000 */
.L_x_138:
        /* <DEDUP_REMOVED lines=12> */
.L_x_141:
[----:B------:R-:W-:Y:S05]  /*5ed0*/  BSYNC B1 ;  /* 0x0000000000017941 */ /* 0x000fea0003800000 */
.L_x_140:
        /* <DEDUP_REMOVED lines=12> */
.L_x_143:
[----:B------:R-:W-:Y:S05]  /*5fa0*/  BSYNC B1 ;  /* 0x0000000000017941 */ /* 0x000fea0003800000 */
.L_x_142:
        /* <DEDUP_REMOVED lines=12> */
.L_x_145:
[----:B------:R-:W-:Y:S05]  /*6070*/  BSYNC B1 ;  /* 0x0000000000017941 */ /* 0x000fea0003800000 */
.L_x_144:
        /* <DEDUP_REMOVED lines=12> */
.L_x_147:
[----:B------:R-:W-:Y:S05]  /*6140*/  BSYNC B1 ;  /* 0x0000000000017941 */ /* 0x000fea0003800000 */
.L_x_146:
        /* <DEDUP_REMOVED lines=12> */
.L_x_149:
[----:B------:R-:W-:Y:S05]  /*6210*/  BSYNC B1 ;  /* 0x0000000000017941 */ /* 0x000fea0003800000 */
.L_x_148:
        /* <DEDUP_REMOVED lines=12> */
.L_x_151:
[----:B------:R-:W-:Y:S05]  /*62e0*/  BSYNC B1 ;  /* 0x0000000000017941 */ /* 0x000fea0003800000 */
.L_x_150:
        /* <DEDUP_REMOVED lines=12> */
.L_x_153:
[----:B------:R-:W-:Y:S05]  /*63b0*/  BSYNC B1 ;  /* 0x0000000000017941 */ /* 0x000fea0003800000 */
.L_x_152:
        /* <DEDUP_REMOVED lines=12> */
.L_x_155:
[----:B------:R-:W-:Y:S05]  /*6480*/  BSYNC B1 ;  /* 0x0000000000017941 */ /* 0x000fea0003800000 */
.L_x_154:
        /* <DEDUP_REMOVED lines=12> */
.L_x_157:
[----:B------:R-:W-:Y:S05]  /*6550*/  BSYNC B1 ;  /* 0x0000000000017941 */ /* 0x000fea0003800000 */
.L_x_156:
        /* <DEDUP_REMOVED lines=8> */
[----:B0-----:R-:W-:-:S05]  /*65e0*/  F2FP.SATFINITE.E4M3.F32.PACK_AB_MERGE_C R19, RZ, R20, RZ ;  /* 0x00000014ff13723e */ /* 0x001fca00048070ff */
[----:B------:R0:W-:Y:S01]  /*65f0*/  @!P4 STG.E.U8 desc[UR18][R10.64+0x70], R19 ;  /* 0x000070130a00c986 */ /* 0x0001e2000c101112 */
[----:B------:R-:W-:Y:S05]  /*6600*/  @P3 BRA `(.L_x_159) ;  /* 0x0000000000043947 */ /* 0x000fea0003800000 */
[----:B------:R0:W5:Y:S02]  /*6610*/  LDG.E.U8 R7, desc[UR18][R26.64+0x71] ;  /* 0x000071121a077981 */ /* 0x000164000c1e1100 */
.L_x_159:
[----:B------:R-:W-:Y:S05]  /*6620*/  BSYNC B1 ;  /* 0x0000000000017941 */ /* 0x000fea0003800000 */
.L_x_158:
[----:B-----5:R-:W-:Y:S01]  /*6630*/  LOP3.LUT R7, R7, 0xff, RZ, 0xc0, !PT ;  /* 0x000000ff07077812 */ /* 0x020fe200078ec0ff */
[----:B------:R-:W-:Y:S01]  /*6640*/  BSSY B1, `(.L_x_160) ;  /* 0x000000b000017945 */ /* 0x000fe20003800000 */
[----:B------:R-:W-:Y:S02]  /*6650*/  ISETP.LT.OR P4, PT, R29, 0x79, !P0 ;  /* 0x000000791d00780c */ /* 0x000fe40004781670 */
[----:B------:R-:W-:-:S05]  /*6660*/  F2FP.F16.E4M3.UNPACK_B R7, R7 ;  /* 0x00000007ff07723e */ /* 0x000fca00020006ff */
[----:B------:R-:W-:-:S05]  /*6670*/  HADD2.F32 R20, -RZ, R7.H0_H0 ;  /* 0x20000007ff147230 */ /* 0x000fca0000004100 */
[----:B------:R-:W-:-:S04]  /*6680*/  FMUL R7, R20, R9 ;  /* 0x0000000914077220 */ /* 0x000fc80000400000 */
[----:B------:R-:W-:-:S05]  /*6690*/  FFMA R7, R18, R8, R7 ;  /* 0x0000000812077223 */ /* 0x000fca0000000007 */
[----:B0-----:R-:W-:Y:S02]  /*66a0*/  F2FP.SATFINITE.E4M3.F32.PACK_AB_MERGE_C R19, RZ, R7, RZ ;  /* 0x00000007ff13723e */ /* 0x001fe400048070ff */
[----:B------:R-:W-:-:S03]  /*66b0*/  PRMT R7, RZ, 0x7610, R7 ;  /* 0x00007610ff077816 */ /* 0x000fc60000000007 */
[----:B------:R0:W-:Y:S01]  /*66c0*/  @!P3 STG.E.U8 desc[UR18][R10.64+0x71], R19 ;  /* 0x000071130a00b986 */ /* 0x0001e2000c101112 */
[----:B------:R-:W-:Y:S05]  /*66d0*/  @P4 BRA `(.L_x_161) ;  /* 0x0000000000044947 */ /* 0x000fea0003800000 */
[----:B------:R0:W5:Y:S02]  /*66e0*/  LDG.E.U8 R7, desc[UR18][R24.64+0x78] ;  /* 0x0000781218077981 */ /* 0x000164000c1e1100 */
.L_x_161:
[----:B------:R-:W-:Y:S05]  /*66f0*/  BSYNC B1 ;  /* 0x0000000000017941 */ /* 0x000fea0003800000 */
.L_x_160:
        /* <DEDUP_REMOVED lines=12> */
.L_x_163:
[----:B------:R-:W-:Y:S05]  /*67c0*/  BSYNC B1 ;  /* 0x0000000000017941 */ /* 0x000fea0003800000 */
.L_x_162:
        /* <DEDUP_REMOVED lines=12> */
.L_x_165:
[----:B------:R-:W-:Y:S05]  /*6890*/  BSYNC B1 ;  /* 0x0000000000017941 */ /* 0x000fea0003800000 */
.L_x_164:
[----:B-----5:R-:W-:Y:S01]  /*68a0*/  LOP3.LUT R7, R7, 0xff, RZ, 0xc0, !PT ;  /* 0x000000ff07077812 */ /* 0x020fe200078ec0ff */
[----:B------:R-:W-:Y:S01]  /*68b0*/  BSSY B1, `(.L_x_166) ;  /* 0x000000b000017945 */ /* 0x000fe20003800000 */
[----:B------:R-:W-:Y:S02]  /*68c0*/  ISETP.LT.OR P1, PT, R29, 0x7a, !P1 ;  /* 0x0000007a1d00780c */ /* 0x000fe40004f21670 */
[----:B------:R-:W-:-:S05]  /*68d0*/  F2FP.F16.E4M3.UNPACK_B R7, R7 ;  /* 0x00000007ff07723e */ /* 0x000fca00020006ff */
[----:B01----:R-:W-:Y:S01]  /*68e0*/  HADD2.F32 R12, -RZ, R7.H0_H0 ;  /* 0x20000007ff0c7230 */ /* 0x003fe20000004100 */
[----:B------:R-:W-:-:S04]  /*68f0*/  PRMT R7, RZ, 0x7610, R7 ;  /* 0x00007610ff077816 */ /* 0x000fc80000000007 */
[----:B------:R-:W-:-:S04]  /*6900*/  FMUL R12, R12, R9 ;  /* 0x000000090c0c7220 */ /* 0x000fc80000400000 */
[----:B------:R-:W-:-:S05]  /*6910*/  FFMA R12, R17, R8, R12 ;  /* 0x00000008110c7223 */ /* 0x000fca000000000c */
[----:B------:R-:W-:-:S05]  /*6920*/  F2FP.SATFINITE.E4M3.F32.PACK_AB_MERGE_C R13, RZ, R12, RZ ;  /* 0x0000000cff0d723e */ /* 0x000fca00048070ff */
[----:B------:R0:W-:Y:S01]  /*6930*/  @!P3 STG.E.U8 desc[UR18][R10.64+0x78], R13 ;  /* 0x0000780d0a00b986 */ /* 0x0001e2000c101112 */
[----:B------:R-:W-:Y:S05]  /*6940*/  @P1 BRA `(.L_x_167) ;  /* 0x0000000000041947 */ /* 0x000fea0003800000 */
[----:B------:R1:W5:Y:S02]  /*6950*/  LDG.E.U8 R7, desc[UR18][R26.64+0x79] ;  /* 0x000079121a077981 */ /* 0x000364000c1e1100 */
.L_x_167:
[----:B------:R-:W-:Y:S05]  /*6960*/  BSYNC B1 ;  /* 0x0000000000017941 */ /* 0x000fea0003800000 */
.L_x_166:
[----:B------:R-:W-:Y:S05]  /*6970*/  @P1 BRA `(.L_x_168) ;  /* 0x0000001000281947 */ /* 0x000fea0003800000 */
[----:B-----5:R-:W-:-:S04]  /*6980*/  LOP3.LUT R7, R7, 0xff, RZ, 0xc0, !PT ;  /* 0x000000ff07077812 */ /* 0x020fc800078ec0ff */
[----:B------:R-:W-:-:S05]  /*6990*/  F2FP.F16.E4M3.UNPACK_B R7, R7 ;  /* 0x00000007ff07723e */ /* 0x000fca00020006ff */
[----:B------:R-:W-:-:S05]  /*69a0*/  HADD2.F32 R12, -RZ, R7.H0_H0 ;  /* 0x20000007ff0c7230 */ /* 0x000fca0000004100 */
[----:B------:R-:W-:-:S04]  /*69b0*/  FMUL R7, R12, R9 ;  /* 0x000000090c077220 */ /* 0x000fc80000400000 */
[----:B------:R-:W-:-:S05]  /*69c0*/  FFMA R7, R16, R8, R7 ;  /* 0x0000000810077223 */ /* 0x000fca0000000007 */
[----:B------:R-:W-:-:S05]  /*69d0*/  F2FP.SATFINITE.E4M3.F32.PACK_AB_MERGE_C R7, RZ, R7, RZ ;  /* 0x00000007ff07723e */ /* 0x000fca00048070ff */
[----:B------:R0:W-:Y:S01]  /*69e0*/  STG.E.U8 desc[UR18][R10.64+0x79], R7 ;  /* 0x000079070a007986 */ /* 0x0001e2000c101112 */
[----:B------:R-:W-:Y:S05]  /*69f0*/  BRA `(.L_x_168) ;  /* 0x0000001000087947 */ /* 0x000fea0003800000 */
.L_x_39:
[----:B------:R-:W-:Y:S01]  /*6a00*/  ISETP.GE.AND P1, PT, R36, 0x1, PT ;  /* 0x000000012400780c */ /* 0x000fe20003f26270 */
[-C--:B--2---:R-:W-:Y:S01]  /*6a10*/  FMUL R143, R143, R8.reuse ;  /* 0x000000088f8f7220 */ /* 0x084fe20000400000 */
[-C--:B------:R-:W-:Y:S01]  /*6a20*/  FMUL R138, R138, R8.reuse ;  /* 0x000000088a8a7220 */ /* 0x080fe20000400000 */
[----:B------:R-:W-:Y:S01]  /*6a30*/  ISETP.GE.AND P0, PT, R36, 0x9, PT ;  /* 0x000000092400780c */ /* 0x000fe20003f06270 */
[-C--:B------:R-:W-:Y:S01]  /*6a40*/  FMUL R141, R141, R8.reuse ;  /* 0x000000088d8d7220 */ /* 0x080fe20000400000 */
[C---:B------:R-:W-:Y:S01]  /*6a50*/  ISETP.LT.OR P4, PT, R29.reuse, 0x1, !P1 ;  /* 0x000000011d00780c */ /* 0x040fe20004f81670 */
[-C--:B------:R-:W-:Y:S01]  /*6a60*/  FMUL R136, R136, R8.reuse ;  /* 0x0000000888887220 */ /* 0x080fe20000400000 */
[----:B------:R-:W-:Y:S01]  /*6a70*/  ISETP.LT.OR P5, PT, R29, 0x2, !P1 ;  /* 0x000000021d00780c */ /* 0x000fe20004fa1670 */
[-C--:B------:R-:W-:Y:S01]  /*6a80*/  FMUL R139, R139, R8.reuse ;  /* 0x000000088b8b7220 */ /* 0x080fe20000400000 */
[----:B------:R-:W-:Y:S01]  /*6a90*/  F2FP.SATFINITE.E4M3.F32.PACK_AB_MERGE_C R143, RZ, R143, RZ ;  /* 0x0000008fff8f723e */ /* 0x000fe200048070ff */
[----:B------:R-:W-:Y:S01]  /*6aa0*/  FMUL R134, R134, R8 ;  /* 0x0000000886867220 */ /* 0x000fe20000400000 */
[----:B------:R-:W-:Y:S01]  /*6ab0*/  F2FP.SATFINITE.E4M3.F32.PACK_AB_MERGE_C R7, RZ, R138, RZ ;  /* 0x0000008aff07723e */ /* 0x000fe200048070ff */
[-C--:B------:R-:W-:Y:S01]  /*6ac0*/  FMUL R137, R137, R8.reuse ;  /* 0x0000000889897220 */ /* 0x080fe20000400000 */
[C---:B------:R-:W-:Y:S01]  /*6ad0*/  ISETP.LT.OR P3, PT, R29.reuse, 0x1, !P0 ;  /* 0x000000011d00780c */ /* 0x040fe20004761670 */
[-C--:B------:R-:W-:Y:S01]  /*6ae0*/  FMUL R132, R132, R8.reuse ;  /* 0x0000000884847220 */ /* 0x080fe20000400000 */
[----:B------:R-:W-:Y:S01]  /*6af0*/  ISETP.LT.OR P6, PT, R29, 0xa, !P1 ;  /* 0x0000000a1d00780c */ /* 0x000fe20004fc1670 */
[-C--:B------:R-:W-:Y:S01]  /*6b00*/  FMUL R135, R135, R8.reuse ;  /* 0x0000000887877220 */ /* 0x080fe20000400000 */
[----:B------:R-:W-:Y:S01]  /*6b10*/  F2FP.SATFINITE.E4M3.F32.PACK_AB_MERGE_C R141, RZ, R141, RZ ;  /* 0x0000008dff8d723e */ /* 0x000fe200048070ff */
[----:B------:R-:W-:Y:S01]  /*6b20*/  @!P4 STG.E.U8 desc[UR18][R12.64], R143 ;  /* 0x0000008f0c00c986 */ /* 0x000fe2000c101112 */
[C---:B------:R-:W-:Y:S01]  /*6b30*/  ISETP.LT.OR P4, PT, R29.reuse, 0x2, !P0 ;  /* 0x000000021d00780c */ /* 0x040fe20004781670 */
[----:B------:R-:W-:Y:S01]  /*6b40*/  FMUL R130, R130, R8 ;  /* 0x0000000882827220 */ /* 0x000fe20000400000 */
[----:B------:R-:W-:Y:S01]  /*6b50*/  F2FP.SATFINITE.E4M3.F32.PACK_AB_MERGE_C R25, RZ, R136, RZ ;  /* 0x00000088ff19723e */ /* 0x000fe200048070ff */
[----:B------:R0:W-:Y:S01]  /*6b60*/  @!P5 STG.E.U8 desc[UR18][R12.64+0x1], R7 ;  /* 0x000001070c00d986 */ /* 0x0001e2000c101112 */
[----:B------:R-:W-:Y:S01]  /*6b70*/  ISETP.LT.OR P5, PT, R29, 0x9, !P1 ;  /* 0x000000091d00780c */ /* 0x000fe20004fa1670 */
[-C--:B------:R-:W-:Y:S01]  /*6b80*/  FMUL R133, R133, R8.reuse ;  /* 0x0000000885857220 */ /* 0x080fe20000400000 */
[----:B------:R-:W-:Y:S01]  /*6b90*/  F2FP.SATFINITE.E4M3.F32.PACK_AB_MERGE_C R139, RZ, R139, RZ ;  /* 0x0000008bff8b723e */ /* 0x000fe200048070ff */
[----:B------:R-:W-:Y:S01]  /*6ba0*/  @!P3 STG.E.U8 desc[UR18][R10.64], R141 ;  /* 0x0000008d0a00b986 */ /* 0x000fe2000c101112 */
[----:B------:R-:W-:Y:S01]  /*6bb0*/  ISETP.LT.OR P3, PT, R29, 0x9, !P0 ;  /* 0x000000091d00780c */ /* 0x000fe20004761670 */
[-C--:B------:R-:W-:Y:S01]  /*6bc0*/  FMUL R128, R128, R8.reuse ;  /* 0x0000000880807220 */ /* 0x080fe20000400000 */
[----:B------:R-:W-:Y:S01]  /*6bd0*/  F2FP.SATFINITE.E4M3.F32.PACK_AB_MERGE_C R137, RZ, R137, RZ ;  /* 0x00000089ff89723e */ /* 0x000fe200048070ff */
[-C--:B------:R-:W-:Y:S01]  /*6be0*/  FMUL R131, R131, R8.reuse ;  /* 0x0000000883837220 */ /* 0x080fe20000400000 */
[----:B------:R-:W-:Y:S01]  /*6bf0*/  F2FP.SATFINITE.E4M3.F32.PACK_AB_MERGE_C R135, RZ, R135, RZ ;  /* 0x00000087ff87723e */ /* 0x000fe200048070ff */
[----:B------:R1:W-:Y:S01]  /*6c00*/  @!P4 STG.E.U8 desc[UR18][R10.64+0x1], R25 ;  /* 0x000001190a00c986 */ /* 0x0003e2000c101112 */
[C---:B------:R-:W-:Y:S01]  /*6c10*/  ISETP.LT.OR P4, PT, R29.reuse, 0xa, !P0 ;  /* 0x0000000a1d00780c */ /* 0x040fe20004781670 */
[----:B------:R-:W-:Y:S01]  /*6c20*/  FMUL R126, R126, R8 ;  /* 0x000000087e7e7220 */ /* 0x000fe20000400000 */
[----:B0-----:R-:W-:Y:S01]  /*6c30*/  F2FP.SATFINITE.E4M3.F32.PACK_AB_MERGE_C R7, RZ, R134, RZ ;  /* 0x00000086ff07723e */ /* 0x001fe200048070ff */
[----:B------:R-:W-:Y:S01]  /*6c40*/  @!P5 STG.E.U8 desc[UR18][R12.64+0x8], R139 ;  /* 0x0000088b0c00d986 */ /* 0x000fe2000c101112 */
[----:B------:R-:W-:Y:S01]  /*6c50*/  ISETP.LT.OR P5, PT, R29, 0x11, !P1 ;  /* 0x000000111d00780c */ /* 0x000fe20004fa1670 */
[-C--:B------:R-:W-:Y:S01]  /*6c60*/  FMUL R129, R129, R8.reuse ;  /* 0x0000000881817220 */ /* 0x080fe20000400000 */
[----:B------:R-:W-:Y:S01]  /*6c70*/  F2FP.SATFINITE.E4M3.F32.PACK_AB_MERGE_C R133, RZ, R133, RZ ;  /* 0x00000085ff85723e */ /* 0x000fe200048070ff */
[----:B------:R0:W-:Y:S01]  /*6c80*/  @!P6 STG.E.U8 desc[UR18][R12.64+0x9], R7 ;  /* 0x000009070c00e986 */ /* 0x0001e2000c101112 */
[----:B------:R-:W-:Y:S01]  /*6c90*/  ISETP.LT.OR P6, PT, R29, 0x12, !P1 ;  /* 0x000000121d00780c */ /* 0x000fe20004fc1670 */
[----:B------:R-:W-:Y:S01]  /*6ca0*/  FMUL R124, R124, R8 ;  /* 0x000000087c7c7220 */ /* 0x000fe20000400000 */
[----:B------:R-:W-:Y:S01]  /*6cb0*/  F2FP.SATFINITE.E4M3.F32.PACK_AB_MERGE_C R131, RZ, R131, RZ ;  /* 0x00000083ff83723e */ /* 0x000fe200048070ff */
[----:B------:R-:W-:Y:S01]  /*6cc0*/  @!P3 STG.E.U8 desc[UR18][R10.64+0x8], R137 ;  /* 0x000008890a00b986 */ /* 0x000fe2000c101112 */
[----:B-1----:R-:W-:Y:S01]  /*6cd0*/  F2FP.SATFINITE.E4M3.F32.PACK_AB_MERGE_C R25, RZ, R132, RZ ;  /* 0x00000084ff19723e */ /* 0x002fe200048070ff */
[-C--:B------:R-:W-:Y:S01]  /*6ce0*/  FMUL R127, R127, R8.reuse ;  /* 0x000000087f7f7220 */ /* 0x080fe20000400000 */
[C---:B------:R-:W-:Y:S01]  /*6cf0*/  ISETP.LT.OR P3, PT, R29.reuse, 0x11, !P0 ;  /* 0x000000111d00780c */ /* 0x040fe20004761670 */
[-C--:B------:R-:W-:Y:S01]  /*6d00*/  FMUL R122, R122, R8.reuse ;  /* 0x000000087a7a7220 */ /* 0x080fe20000400000 */
[----:B------:R-:W-:Y:S01]  /*6d10*/  F2FP.SATFINITE.E4M3.F32.PACK_AB_MERGE_C R129, RZ, R129, RZ ;  /* 0x00000081ff81723e */ /* 0x000fe200048070ff */
[----:B------:R1:W-:Y:S01]  /*6d20*/  @!P4 STG.E.U8 desc[UR18][R10.64+0x9], R25 ;  /* 0x000009190a00c986 */ /* 0x0003e2000c101112 */
[----:B------:R-:W-:Y:S01]  /*6d30*/  ISETP.LT.OR P4, PT, R29, 0x12, !P0 ;  /* 0x000000121d00780c */ /* 0x000fe20004781670 */
[----:B------:R-:W-:Y:S01]  /*6d40*/  FMUL R125, R125, R8 ;  /* 0x000000087d7d7220 */ /* 0x000fe20000400000 */
[----:B0-----:R-:W-:Y:S01]  /*6d50*/  F2FP.SATFINITE.E4M3.F32.PACK_AB_MERGE_C R7, RZ, R130, RZ ;  /* 0x00000082ff07723e */ /* 0x001fe200048070ff */
[----:B------:R-:W-:Y:S01]  /*6d60*/  @!P5 STG.E.U8 desc[UR18][R12.64+0x10], R135 ;  /* 0x000010870c00d986 */ /* 0x000fe2000c101112 */
[C---:B------:R-:W-:Y:S01]  /*6d70*/  ISETP.LT.OR P5, PT, R29.reuse, 0x19, !P1 ;  /* 0x000000191d00780c */ /* 0x040fe20004fa1670 */
[-C--:B------:R-:W-:Y:S01]  /*6d80*/  FMUL R120, R120, R8.reuse ;  /* 0x0000000878787220 */ /* 0x080fe20000400000 */
[----:B------:R-:W-:Y:S01]  /*6d90*/  F2FP.SATFINITE.E4M3.F32.PACK_AB_MERGE_C R127, RZ, R127, RZ ;  /* 0x0000007fff7f723e */ /* 0x000fe200048070ff */
[----:B------:R0:W-:Y:S01]  /*6da0*/  @!P6 STG.E.U8 desc[UR18][R12.64+0x11], R7 ;  /* 0x000011070c00e986 */ /* 0x0001e2000c101112 */
[----:B------:R-:W-:Y:S01]  /*6db0*/  ISETP.LT.OR P6, PT, R29, 0x1a, !P1 ;  /* 0x0000001a1d00780c */ /* 0x000fe20004fc1670 */
[-C--:B------:R-:W-:Y:S01]  /*6dc0*/  FMUL R123, R123, R8.reuse ;  /* 0x000000087b7b7220 */ /* 0x080fe20000400000 */
[----:B------:R-:W-:Y:S01]  /*6dd0*/  FMUL R118, R118, R8 ;  /* 0x0000000876767220 */ /* 0x000fe20000400000 */
[----:B-1----:R-:W-:Y:S01]  /*6de0*/  F2FP.SATFINITE.E4M3.F32.PACK_AB_MERGE_C R25, RZ, R128, RZ ;  /* 0x00000080ff19723e */ /* 0x002fe200048070ff */
[----:B------:R-:W-:Y:S01]  /*6df0*/  @!P3 STG.E.U8 desc[UR18][R10.64+0x10], R133 ;  /* 0x000010850a00b986 */ /* 0x000fe2000c101112 */
[----:B------:R-:W-:Y:S01]  /*6e00*/  ISETP.LT.OR P3, PT, R29, 0x19, !P0 ;  /* 0x000000191d00780c */ /* 0x000fe20004761670 */
        /* <DEDUP_REMOVED lines=35> */
[----:B------:R-:W-:Y:S01]  /*7040*/  ISETP.LT.OR P3, PT, R29, 0x29, !P0 ;  /* 0x000000291d00780c */ /* 0x000fe20004761670 */
[-C--:B------:R-:W-:Y:S01]  /*7050*/  FMUL R111, R111, R8.reuse ;  /* 0x000000086f6f7220 */ /* 0x080fe20000400000 */
[-C--:B------:R-:W-:Y:S01]  /*7060*/  FMUL R106, R106, R8.reuse ;  /* 0x000000086a6a7220 */ /* 0x080fe20000400000 */
        /* <DEDUP_REMOVED lines=104> */
[----:B------:R-:W-:-:S02]  /*76f0*/  ISETP.LT.OR P3, PT, R29, 0x59, !P0 ;  /* 0x000000591d00780c */ /* 0x000fc40004761670 */
[----:B------:R-:W-:Y:S01]  /*7700*/  F2FP.SATFINITE.E4M3.F32.PACK_AB_MERGE_C R21, RZ, R21, RZ ;  /* 0x00000015ff15723e */ /* 0x000fe200048070ff */
[----:B------:R1:W-:Y:S01]  /*7710*/  @!P4 STG.E.U8 desc[UR18][R10.64+0x51], R25 ;  /* 0x000051190a00c986 */ /* 0x0003e2000c101112 */
[C---:B------:R-:W-:Y:S02]  /*7720*/  ISETP.LT.OR P4, PT, R29.reuse, 0x5a, !P0 ;  /* 0x0000005a1d00780c */ /* 0x040fe40004781670 */
[----:B0-----:R-:W-:Y:S01]  /*7730*/  F2FP.SATFINITE.E4M3.F32.PACK_AB_MERGE_C R7, RZ, R94, RZ ;  /* 0x0000005eff07723e */ /* 0x001fe200048070ff */
[----:B------:R-:W-:Y:S01]  /*7740*/  @!P5 STG.E.U8 desc[UR18][R12.64+0x58], R99 ;  /* 0x000058630c00d986 */ /* 0x000fe2000c101112 */
[C---:B------:R-:W-:Y:S02]  /*7750*/  ISETP.LT.OR P5, PT, R29.reuse, 0x61, !P1 ;  /* 0x000000611d00780c */ /* 0x040fe40004fa1670 */
[----:B------:R-:W-:Y:S01]  /*7760*/  F2FP.SATFINITE.E4M3.F32.PACK_AB_MERGE_C R15, RZ, R15, RZ ;  /* 0x0000000fff0f723e */ /* 0x000fe200048070ff */
[----:B------:R0:W-:Y:S01]  /*7770*/  @!P6 STG.E.U8 desc[UR18][R12.64+0x59], R7 ;  /* 0x000059070c00e986 */ /* 0x0001e2000c101112 */
[----:B------:R-:W-:-:S02]  /*7780*/  ISETP.LT.OR P6, PT, R29, 0x62, !P1 ;  /* 0x000000621d00780c */ /* 0x000fc40004fc1670 */
[----:B------:R-:W-:Y:S01]  /*7790*/  F2FP.SATFINITE.E4M3.F32.PACK_AB_MERGE_C R17, RZ, R17, RZ ;  /* 0x00000011ff11723e */ /* 0x000fe200048070ff */
[----:B------:R-:W-:Y:S01]  /*77a0*/  @!P3 STG.E.U8 desc[UR18][R10.64+0x58], R97 ;  /* 0x000058610a00b986 */ /* 0x000fe2000c101112 */
[----:B-1----:R-:W-:Y:S02]  /*77b0*/  F2FP.SATFINITE.E4M3.F32.PACK_AB_MERGE_C R25, RZ, R92, RZ ;  /* 0x0000005cff19723e */ /* 0x002fe400048070ff */
[----:B------:R-:W-:-:S03]  /*77c0*/  ISETP.LT.OR P3, PT, R29, 0x61, !P0 ;  /* 0x000000611d00780c */ /* 0x000fc60004761670 */
[----:B------:R1:W-:Y:S01]  /*77d0*/  @!P4 STG.E.U8 desc[UR18][R10.64+0x59], R25 ;  /* 0x000059190a00c986 */ /* 0x0003e2000c101112 */
[C---:B------:R-:W-:Y:S02]  /*77e0*/  ISETP.LT.OR P4, PT, R29.reuse, 0x62, !P0 ;  /* 0x000000621d00780c */ /* 0x040fe40004781670 */
[----:B0-----:R-:W-:Y:S01]  /*77f0*/  F2FP.SATFINITE.E4M3.F32.PACK_AB_MERGE_C R7, RZ, R90, RZ ;  /* 0x0000005aff07723e */ /* 0x001fe200048070ff */
[----:B------:R-:W-:Y:S01]  /*7800*/  @!P5 STG.E.U8 desc[UR18][R12.64+0x60], R93 ;  /* 0x0000605d0c00d986 */ /* 0x000fe2000c101112 */
[----:B------:R-:W-:-:S03]  /*7810*/  ISETP.LT.OR P5, PT, R29, 0x69, !P1 ;  /* 0x000000691d00780c */ /* 0x000fc60004fa1670 */
[----:B------:R0:W-:Y:S01]  /*7820*/  @!P6 STG.E.U8 desc[UR18][R12.64+0x61], R7 ;  /* 0x000061070c00e986 */ /* 0x0001e2000c101112 */
[C---:B------:R-:W-:Y:S02]  /*7830*/  ISETP.LT.OR P6, PT, R29.reuse, 0x6a, !P1 ;  /* 0x0000006a1d00780c */ /* 0x040fe40004fc1670 */
[----:B-1----:R-:W-:Y:S01]  /*7840*/  F2FP.SATFINITE.E4M3.F32.PACK_AB_MERGE_C R25, RZ, R88, RZ ;  /* 0x00000058ff19723e */ /* 0x002fe200048070ff */
[----:B------:R-:W-:Y:S01]  /*7850*/  @!P3 STG.E.U8 desc[UR18][R10.64+0x60], R95 ;  /* 0x0000605f0a00b986 */ /* 0x000fe2000c101112 */
        /* <DEDUP_REMOVED lines=11> */
[----:B------:R-:W-:Y:S01]  /*7910*/  @!P4 STG.E.U8 desc[UR18][R10.64+0x69], R25 ;  /* 0x000069190a00c986 */ /* 0x000fe2000c101112 */
[C---:B------:R-:W-:Y:S02]  /*7920*/  ISETP.LT.OR P4, PT, R29.reuse, 0x79, !P1 ;  /* 0x000000791d00780c */ /* 0x040fe40004f81670 */
[C---:B------:R-:W-:Y:S01]  /*7930*/  ISETP.LT.OR P1, PT, R29.reuse, 0x7a, !P1 ;  /* 0x0000007a1d00780c */ /* 0x040fe20004f21670 */
[----:B------:R1:W-:Y:S01]  /*7940*/  @!P5 STG.E.U8 desc[UR18][R12.64+0x70], R23 ;  /* 0x000070170c00d986 */ /* 0x0003e2000c101112 */
[C---:B------:R-:W-:Y:S02]  /*7950*/  ISETP.LT.OR P5, PT, R29.reuse, 0x72, !P0 ;  /* 0x000000721d00780c */ /* 0x040fe400047a1670 */
[----:B0-----:R-:W-:Y:S01]  /*7960*/  F2FP.SATFINITE.E4M3.F32.PACK_AB_MERGE_C R7, RZ, R18, RZ ;  /* 0x00000012ff07723e */ /* 0x001fe200048070ff */
[----:B------:R0:W-:Y:S01]  /*7970*/  @!P6 STG.E.U8 desc[UR18][R12.64+0x71], R19 ;  /* 0x000071130c00e986 */ /* 0x0001e2000c101112 */
[C---:B------:R-:W-:Y:S02]  /*7980*/  ISETP.LT.OR P6, PT, R29.reuse, 0x79, !P0 ;  /* 0x000000791d00780c */ /* 0x040fe400047c1670 */
[----:B------:R-:W-:Y:S01]  /*7990*/  ISETP.LT.OR P0, PT, R29, 0x7a, !P0 ;  /* 0x0000007a1d00780c */ /* 0x000fe20004701670 */
[----:B------:R2:W-:Y:S01]  /*79a0*/  @!P3 STG.E.U8 desc[UR18][R10.64+0x70], R21 ;  /* 0x000070150a00b986 */ /* 0x0005e2000c101112 */
[----:B-1----:R-:W-:-:S05]  /*79b0*/  F2FP.SATFINITE.E4M3.F32.PACK_AB_MERGE_C R23, RZ, R16, RZ ;  /* 0x00000010ff17723e */ /* 0x002fca00048070ff */
[----:B------:R2:W-:Y:S01]  /*79c0*/  @!P5 STG.E.U8 desc[UR18][R10.64+0x71], R7 ;  /* 0x000071070a00d986 */ /* 0x0005e2000c101112 */
[----:B0-----:R-:W-:-:S03]  /*79d0*/  F2FP.SATFINITE.E4M3.F32.PACK_AB_MERGE_C R19, RZ, R14, RZ ;  /* 0x0000000eff13723e */ /* 0x001fc600048070ff */
[----:B------:R2:W-:Y:S04]  /*79e0*/  @!P4 STG.E.U8 desc[UR18][R12.64+0x78], R15 ;  /* 0x0000780f0c00c986 */ /* 0x0005e8000c101112 */
[----:B------:R2:W-:Y:S04]  /*79f0*/  @!P1 STG.E.U8 desc[UR18][R12.64+0x79], R19 ;  /* 0x000079130c009986 */ /* 0x0005e8000c101112 */
[----:B------:R2:W-:Y:S04]  /*7a00*/  @!P6 STG.E.U8 desc[UR18][R10.64+0x78], R17 ;  /* 0x000078110a00e986 */ /* 0x0005e8000c101112 */
[----:B------:R2:W-:Y:S02]  /*7a10*/  @!P0 STG.E.U8 desc[UR18][R10.64+0x79], R23 ;  /* 0x000079170a008986 */ /* 0x0005e4000c101112 */
.L_x_168:
[----:B------:R-:W-:Y:S05]  /*7a20*/  BSYNC B0 ;  /* 0x0000000000007941 */ /* 0x000fea0003800000 */
.L_x_38:
[----:B------:R-:W-:Y:S01]  /*7a30*/  ULDC UR6, c[0x0][0xc] ;  /* 0x0000030000067ab9 */ /* 0x000fe20000000800 */
[----:B------:R-:W-:Y:S01]  /*7a40*/  ULDC UR7, c[0x0][0x10] ;  /* 0x0000040000077ab9 */ /* 0x000fe20000000800 */
[----:B0-2--5:R-:W0:Y:S01]  /*7a50*/  LDC R7, c[0x0][0x14] ;  /* 0x00000500ff077b82 */ /* 0x025e220000000800 */
[----:B------:R-:W-:Y:S01]  /*7a60*/  UIMAD.WIDE.U32 UR6, UR6, UR7, URZ ;  /* 0x00000007060672a5 */ /* 0x000fe2000f8e003f */
[----:B----4-:R-:W-:Y:S01]  /*7a70*/  PRMT R10, RZ, 0x7610, R10 ;  /* 0x00007610ff0a7816 */ /* 0x010fe2000000000a */
[----:B------:R-:W-:-:S04]  /*7a80*/  IMAD.MOV.U32 R11, RZ, RZ, -0x1 ;  /* 0xffffffffff0b7424 */ /* 0x000fc800078e00ff */
[----:B0-----:R-:W-:-:S04]  /*7a90*/  IMAD.WIDE.U32 R2, R7, UR6, R2 ;  /* 0x0000000607027c25 */ /* 0x001fc8000f8e0002 */
[----:B------:R-:W-:Y:S01]  /*7aa0*/  IMAD R7, R7, UR7, RZ ;  /* 0x0000000707077c24 */ /* 0x000fe2000f8e02ff */
[----:B------:R-:W-:Y:S02]  /*7ab0*/  ULDC.64 UR6, c[0x0][0x650] ;  /* 0x0001940000067ab9 */ /* 0x000fe40000000a00 */
[----:B------:R-:W-:Y:S01]  /*7ac0*/  ISETP.GE.U32.AND P0, PT, R2, UR6, PT ;  /* 0x0000000602007c0c */ /* 0x000fe2000bf06070 */
[----:B------:R-:W-:Y:S02]  /*7ad0*/  IMAD.IADD R3, R3, 0x1, R7 ;  /* 0x0000000103037824 */ /* 0x000fe400078e0207 */
[----:B------:R-:W-:-:S03]  /*7ae0*/  IMAD.MOV.U32 R7, RZ, RZ, -0x1 ;  /* 0xffffffffff077424 */ /* 0x000fc600078e00ff */
[----:B------:R-:W-:-:S13]  /*7af0*/  ISETP.GE.U32.AND.EX P0, PT, R3, UR7, PT, P0 ;  /* 0x0000000703007c0c */ /* 0x000fda000bf06100 */
[----:B------:R-:W-:Y:S05]  /*7b00*/  @P0 BRA `(.L_x_169) ;  /* 0x0000000400600947 */ /* 0x000fea0003800000 */
[----:B------:R-:W0:Y:S01]  /*7b10*/  S2R R22, SR_CTAID.X ;  /* 0x0000000000167919 */ /* 0x000e220000002500 */
[----:B------:R-:W2:Y:S01]  /*7b20*/  LDC.64 R16, c[0x0][0x628] ;  /* 0x00018a00ff107b82 */ /* 0x000ea20000000a00 */
[----:B------:R-:W-:Y:S01]  /*7b30*/  ULDC UR6, c[0x0][0x150] ;  /* 0x0000540000067ab9 */ /* 0x000fe20000000800 */
[----:B------:R-:W-:Y:S01]  /*7b40*/  IMAD.MOV.U32 R14, RZ, RZ, R2 ;  /* 0x000000ffff0e7224 */ /* 0x000fe200078e0002 */
[----:B------:R-:W4:Y:S01]  /*7b50*/  S2R R24, SR_CTAID.Y ;  /* 0x0000000000187919 */ /* 0x000f220000002600 */
[----:B------:R-:W-:-:S04]  /*7b60*/  IMAD.MOV.U32 R15, RZ, RZ, R3 ;  /* 0x000000ffff0f7224 */ /* 0x000fc800078e0003 */
[----:B------:R-:W1:Y:S08]  /*7b70*/  LDC R25, c[0x0][0x144] ;  /* 0x00005100ff197b82 */ /* 0x000e700000000800 */
[----:B------:R-:W1:Y:S08]  /*7b80*/  LDC R18, c[0x0][0x630] ;  /* 0x00018c00ff127b82 */ /* 0x000e700000000800 */
[----:B------:R-:W1:Y:S01]  /*7b90*/  LDC.64 R20, c[0x0][0x620] ;  /* 0x00018800ff147b82 */ /* 0x000e620000000a00 */
[----:B--2---:R-:W-:-:S04]  /*7ba0*/  ISETP.NE.U32.AND P0, PT, R16, RZ, PT ;  /* 0x000000ff1000720c */ /* 0x004fc80003f05070 */
[----:B------:R-:W-:Y:S02]  /*7bb0*/  ISETP.NE.AND.EX P0, PT, R17, RZ, PT, P0 ;  /* 0x000000ff1100720c */ /* 0x000fe40003f05300 */
[----:B0-----:R-:W-:-:S05]  /*7bc0*/  I2FP.F32.U32 R7, R22 ;  /* 0x0000001600077245 */ /* 0x001fca0000201000 */
[----:B------:R-:W-:-:S04]  /*7bd0*/  FMUL R7, R7, UR6 ;  /* 0x0000000607077c20 */ /* 0x000fc80008400000 */
[----:B------:R0:W2:Y:S02]  /*7be0*/  F2I.U32.TRUNC.NTZ R23, R7 ;  /* 0x0000000700177305 */ /* 0x0000a4000020f000 */
[----:B----4-:R-:W-:Y:S05]  /*7bf0*/  @!P0 BRA `(.L_x_170) ;  /* 0x0000000000288947 */ /* 0x010fea0003800000 */
[----:B0-----:R-:W0:Y:S02]  /*7c00*/  LDC R7, c[0x0][0x634] ;  /* 0x00018d00ff077b82 */ /* 0x001e240000000800 */
        /* <DEDUP_REMOVED lines=9> */
.L_x_170:
[-CC-:B-1----:R-:W-:Y:S01]  /*7ca0*/  SHF.R.U64 R19, R14, R18.reuse, R15.reuse ;  /* 0x000000120e137219 */ /* 0x182fe2000000120f */
[----:B------:R-:W1:Y:S01]  /*7cb0*/  LDC.64 R30, c[0x0][0x640] ;  /* 0x00019000ff1e7b82 */ /* 0x000e620000000a00 */
[----:B0-----:R-:W-:Y:S01]  /*7cc0*/  SHF.R.U32.HI R7, RZ, R18, R15 ;  /* 0x00000012ff077219 */ /* 0x001fe2000001160f */
[----:B--2---:R-:W-:Y:S01]  /*7cd0*/  IMAD.MOV R23, RZ, RZ, -R23 ;  /* 0x000000ffff177224 */ /* 0x004fe200078e0a17 */
[----:B------:R-:W-:Y:S01]  /*7ce0*/  IADD3 R13, P0, RZ, -R19, RZ ;  /* 0x80000013ff0d7210 */ /* 0x000fe20007f1e0ff */
[----:B------:R-:W-:Y:S02]  /*7cf0*/  ULDC UR6, c[0x0][0x154] ;  /* 0x0000550000067ab9 */ /* 0x000fe40000000800 */
[----:B------:R-:W-:Y:S02]  /*7d00*/  IMAD R25, R25, R23, R22 ;  /* 0x0000001719197224 */ /* 0x000fe400078e0216 */
[----:B------:R-:W0:Y:S01]  /*7d10*/  LDC R14, c[0x0][0x618] ;  /* 0x00018600ff0e7b82 */ /* 0x000e220000000800 */
[----:B------:R-:W-:-:S02]  /*7d20*/  IMAD.X R7, RZ, RZ, ~R7, P0 ;  /* 0x000000ffff077224 */ /* 0x000fc400000e0e07 */
[----:B------:R-:W-:-:S04]  /*7d30*/  IMAD.WIDE.U32 R10, R13, R20, R2 ;  /* 0x000000140d0a7225 */ /* 0x000fc800078e0002 */
[----:B------:R-:W-:Y:S01]  /*7d40*/  IMAD R12, R7, R20, RZ ;  /* 0x00000014070c7224 */ /* 0x000fe200078e02ff */
[----:B---3--:R-:W2:Y:S03]  /*7d50*/  LDC R26, c[0x0][0x608] ;  /* 0x00018200ff1a7b82 */ /* 0x008ea60000000800 */
[----:B------:R-:W-:Y:S02]  /*7d60*/  IMAD R7, R13, R21, R12 ;  /* 0x000000150d077224 */ /* 0x000fe400078e020c */
[----:B------:R-:W-:Y:S02]  /*7d70*/  IMAD.MOV.U32 R13, RZ, RZ, 0x1 ;  /* 0x00000001ff0d7424 */ /* 0x000fe400078e00ff */
[----:B------:R-:W-:Y:S01]  /*7d80*/  IMAD.IADD R7, R11, 0x1, R7 ;  /* 0x000000010b077824 */ /* 0x000fe200078e0207 */
[----:B------:R-:W3:Y:S01]  /*7d90*/  LDC R28, c[0x0][0x658] ;  /* 0x00019600ff1c7b82 */ /* 0x000ee20000000800 */
[----:B------:R-:W-:-:S02]  /*7da0*/  I2FP.F32.U32 R11, R24 ;  /* 0x00000018000b7245 */ /* 0x000fc40000201000 */
[----:B-1----:R-:W-:-:S03]  /*7db0*/  ISETP.NE.U32.AND P0, PT, R30, RZ, PT ;  /* 0x000000ff1e00720c */ /* 0x002fc60003f05070 */
[----:B------:R-:W-:Y:S01]  /*7dc0*/  FMUL R12, R11, UR6 ;  /* 0x000000060b0c7c20 */ /* 0x000fe20008400000 */
[----:B------:R-:W-:Y:S01]  /*7dd0*/  ISETP.NE.AND.EX P0, PT, R31, RZ, PT, P0 ;  /* 0x000000ff1f00720c */ /* 0x000fe20003f05300 */
[----:B------:R-:W1:Y:S01]  /*7de0*/  LDC R23, c[0x0][0x148] ;  /* 0x00005200ff177b82 */ /* 0x000e620000000800 */
[-CC-:B0-----:R-:W-:Y:S01]  /*7df0*/  SHF.R.U64 R18, R10, R14.reuse, R7.reuse ;  /* 0x0000000e0a127219 */ /* 0x181fe20000001207 */
[----:B------:R0:W4:Y:S01]  /*7e00*/  F2I.U32.TRUNC.NTZ R20, R12 ;  /* 0x0000000c00147305 */ /* 0x000122000020f000 */
[----:B------:R-:W-:Y:S01]  /*7e10*/  SHF.R.U32.HI R7, RZ, R14, R7 ;  /* 0x0000000eff077219 */ /* 0x000fe20000011607 */
[----:B------:R-:W-:-:S04]  /*7e20*/  IMAD.MOV.U32 R11, RZ, RZ, -0x1 ;  /* 0xffffffffff0b7424 */ /* 0x000fc800078e00ff */
[----:B------:R-:W0:Y:S01]  /*7e30*/  LDC R22, c[0x0][0x600] ;  /* 0x00018000ff167b82 */ /* 0x000e220000000800 */
[-CC-:B--2---:R-:W-:Y:S02]  /*7e40*/  SHF.R.U64 R16, R18, R26.reuse, R7.reuse ;  /* 0x0000001a12107219 */ /* 0x184fe40000001207 */
[----:B------:R-:W-:-:S05]  /*7e50*/  SHF.R.U32.HI R7, RZ, R26, R7 ;  /* 0x0000001aff077219 */ /* 0x000fca0000011607 */
[----:B------:R-:W2:Y:S01]  /*7e60*/  LDC R29, c[0x0][0x648] ;  /* 0x00019200ff1d7b82 */ /* 0x000ea20000000800 */
[-C--:B---3--:R-:W-:Y:S02]  /*7e70*/  SHF.L.U32 R10, R11, R28.reuse, RZ ;  /* 0x0000001c0b0a7219 */ /* 0x088fe400000006ff */
[--C-:B------:R-:W-:Y:S02]  /*7e80*/  SHF.R.U64 R21, R16, R28, R7.reuse ;  /* 0x0000001c10157219 */ /* 0x100fe40000001207 */
[----:B------:R-:W-:Y:S02]  /*7e90*/  LOP3.LUT R27, RZ, R10, RZ, 0x33, !PT ;  /* 0x0000000aff1b7212 */ /* 0x000fe400078e33ff */
[-C--:B------:R-:W-:Y:S01]  /*7ea0*/  SHF.R.U32.HI R11, RZ, R28.reuse, R7 ;  /* 0x0000001cff0b7219 */ /* 0x080fe20000011607 */
[----:B------:R-:W3:Y:S01]  /*7eb0*/  LDC R32, c[0x0][0x638] ;  /* 0x00018e00ff207b82 */ /* 0x000ee20000000800 */
[----:B------:R-:W-:Y:S01]  /*7ec0*/  SHF.L.U32 R26, R13, R28, RZ ;  /* 0x0000001c0d1a7219 */ /* 0x000fe200000006ff */
[----:B------:R-:W-:-:S06]  /*7ed0*/  IMAD.MOV.U32 R10, RZ, RZ, R21 ;  /* 0x000000ffff0a7224 */ /* 0x000fcc00078e0015 */
[----:B------:R-:W0:Y:S01]  /*7ee0*/  LDC R33, c[0x0][0x610] ;  /* 0x00018400ff217b82 */ /* 0x000e220000000800 */
[----:B----4-:R-:W-:Y:S05]  /*7ef0*/  @!P0 BRA `(.L_x_171) ;  /* 0x0000000000288947 */ /* 0x010fea0003800000 */
[----:B------:R-:W4:Y:S02]  /*7f00*/  LDC R10, c[0x0][0x64c] ;  /* 0x00019300ff0a7b82 */ /* 0x000f240000000800 */
[----:B----4-:R-:W-:-:S05]  /*7f10*/  IADD3 R7, P0, R21, R10, RZ ;  /* 0x0000000a15077210 */ /* 0x010fca0007f1e0ff */
[----:B------:R-:W-:-:S04]  /*7f20*/  IMAD.X R17, RZ, RZ, R11, P0 ;  /* 0x000000ffff117224 */ /* 0x000fc800000e060b */
[----:B------:R-:W-:-:S04]  /*7f30*/  IMAD.WIDE.U32 R10, R17, R30, RZ ;  /* 0x0000001e110a7225 */ /* 0x000fc800078e00ff */
[----:B0-----:R-:W-:-:S04]  /*7f40*/  IMAD.WIDE.U32 R12, P0, R7, R31, R10 ;  /* 0x0000001f070c7225 */ /* 0x001fc8000780000a */
[----:B------:R-:W-:-:S04]  /*7f50*/  IMAD.WIDE.U32 R10, R7, R30, RZ ;  /* 0x0000001e070a7225 */ /* 0x000fc800078e00ff */
[----:B------:R-:W-:Y:S01]  /*7f60*/  IMAD.X R15, RZ, RZ, RZ, P0 ;  /* 0x000000ffff0f7224 */ /* 0x000fe200000e06ff */
[----:B------:R-:W-:Y:S01]  /*7f70*/  IADD3 RZ, P0, R11, R12, RZ ;  /* 0x0000000c0bff7210 */ /* 0x000fe20007f1e0ff */
[----:B------:R-:W-:-:S04]  /*7f80*/  IMAD.MOV.U32 R14, RZ, RZ, R13 ;  /* 0x000000ffff0e7224 */ /* 0x000fc800078e000d */
[----:B------:R-:W-:-:S08]  /*7f90*/  IMAD.WIDE.U32.X R10, R17, R31, R14, P0 ;  /* 0x0000001f110a7225 */ /* 0x000fd000000e040e */
.L_x_171:
[----:B--2---:R-:W-:Y:S01]  /*7fa0*/  SHF.R.U64 R7, R10, R29, R11 ;  /* 0x0000001d0a077219 */ /* 0x004fe2000000120b */
[----:B0-----:R-:W-:Y:S01]  /*7fb0*/  VIADD R11, R22, 0xffffffff ;  /* 0xffffffff160b7836 */ /* 0x001fe20000000000 */
[----:B------:R-:W-:Y:S01]  /*7fc0*/  LOP3.LUT R28, R16, R27, RZ, 0xc0, !PT ;  /* 0x0000001b101c7212 */ /* 0x000fe200078ec0ff */
[----:B------:R-:W-:Y:S02]  /*7fd0*/  IMAD.MOV R20, RZ, RZ, -R20 ;  /* 0x000000ffff147224 */ /* 0x000fe400078e0a14 */
[----:B------:R-:W-:Y:S01]  /*7fe0*/  IMAD.MOV R10, RZ, RZ, -R7 ;  /* 0x000000ffff0a7224 */ /* 0x000fe200078e0a07 */
[----:B------:R-:W-:Y:S01]  /*7ff0*/  LOP3.LUT R18, R18, R11, RZ, 0xc0, !PT ;  /* 0x0000000b12127212 */ /* 0x000fe200078ec0ff */
[----:B------:R-:W-:Y:S02]  /*8000*/  IMAD R28, R26, R7, R28 ;  /* 0x000000071a1c7224 */ /* 0x000fe400078e021c */
[----:B-1----:R-:W-:Y:S02]  /*8010*/  @P2 IMAD R25, R23, R20, R24 ;  /* 0x0000001417192224 */ /* 0x002fe400078e0218 */
[----:B---3--:R-:W-:-:S02]  /*8020*/  IMAD R7, R10, R32, R21 ;  /* 0x000000200a077224 */ /* 0x008fc400078e0215 */
[----:B------:R-:W-:Y:S02]  /*8030*/  IMAD R28, R28, R33, R25 ;  /* 0x000000211c1c7224 */ /* 0x000fe400078e0219 */
[----:B------:R-:W-:Y:S02]  /*8040*/  IMAD R7, R7, R22, R18 ;  /* 0x0000001607077224 */ /* 0x000fe400078e0212 */
[----:B------:R-:W-:-:S03]  /*8050*/  IMAD.MOV.U32 R10, RZ, RZ, 0x1 ;  /* 0x00000001ff0a7424 */ /* 0x000fc600078e00ff */
[----:B------:R-:W-:Y:S02]  /*8060*/  SEL R11, R7, R28, !P2 ;  /* 0x0000001c070b7207 */ /* 0x000fe40005000000 */
[----:B------:R-:W-:Y:S01]  /*8070*/  SEL R28, R28, R7, !P2 ;  /* 0x000000071c1c7207 */ /* 0x000fe20005000000 */
[----:B------:R-:W-:-:S07]  /*8080*/  IMAD.MOV.U32 R7, RZ, RZ, R19 ;  /* 0x000000ffff077224 */ /* 0x000fce00078e0013 */
.L_x_169:
[----:B------:R-:W-:Y:S01]  /*8090*/  LOP3.LUT P0, RZ, R10, 0xff, RZ, 0xc0, !PT ;  /* 0x000000ff0aff7812 */ /* 0x000fe2000780c0ff */
[----:B------:R-:W-:-:S12]  /*80a0*/  IMAD.MOV.U32 R10, RZ, RZ, R28 ;  /* 0x000000ffff0a7224 */ /* 0x000fd800078e001c */
[----:B------:R-:W-:Y:S05]  /*80b0*/  @P0 BRA `(.L_x_172) ;  /* 0xffffff9400100947 */ /* 0x000fea000383ffff */
[----:B------:R-:W-:Y:S05]  /*80c0*/  EXIT ;  /* 0x000000000000794d */ /* 0x000fea0003800000 */
.L_x_8:
[----:B0-----:R-:W-:Y:S01]  /*80d0*/  ULDC.64 UR4, c[0x0][0x650] ;  /* 0x0001940000047ab9 */ /* 0x001fe20000000a00 */
        /* <DEDUP_REMOVED lines=25> */
.L_x_174:
[----:B------:R-:W0:Y:S01]  /*8270*/  LDC.64 R28, c[0x0][0x640] ;  /* 0x00019000ff1c7b82 */ /* 0x000e220000000a00 */
[-CC-:B------:R-:W-:Y:S01]  /*8280*/  SHF.R.U64 R21, R16, R6.reuse, R17.reuse ;  /* 0x0000000610157219 */ /* 0x180fe20000001211 */
[----:B------:R-:W-:Y:S01]  /*8290*/  IMAD.MOV.U32 R31, RZ, RZ, 0x1 ;  /* 0x00000001ff1f7424 */ /* 0x000fe200078e00ff */
[----:B------:R-:W-:Y:S02]  /*82a0*/  SHF.R.U32.HI R5, RZ, R6, R17 ;  /* 0x00000006ff057219 */ /* 0x000fe40000011611 */
        /* <DEDUP_REMOVED lines=9> */
[----:B0-----:R-:W-:Y:S01]  /*8340*/  ISETP.NE.U32.AND P0, PT, R28, RZ, PT ;  /* 0x000000ff1c00720c */ /* 0x001fe20003f05070 */
[----:B------:R-:W-:-:S03]  /*8350*/  IMAD.MOV.U32 R11, RZ, RZ, -0x1 ;  /* 0xffffffffff0b7424 */ /* 0x000fc600078e00ff */
[----:B------:R-:W-:Y:S02]  /*8360*/  ISETP.NE.AND.EX P0, PT, R29, RZ, PT, P0 ;  /* 0x000000ff1d00720c */ /* 0x000fe40003f05300 */
[----:B------:R-:W0:Y:S01]  /*8370*/  LDC R24, c[0x0][0x600] ;  /* 0x00018000ff187b82 */ /* 0x000e220000000800 */
[-CC-:B-1----:R-:W-:Y:S02]  /*8380*/  SHF.R.U64 R18, R10, R14.reuse, R5.reuse ;  /* 0x0000000e0a127219 */ /* 0x182fe40000001205 */
[----:B------:R-:W-:-:S05]  /*8390*/  SHF.R.U32.HI R5, RZ, R14, R5 ;  /* 0x0000000eff057219 */ /* 0x000fca0000011605 */
        /* <DEDUP_REMOVED lines=21> */
.L_x_175:
[----:B-1----:R-:W-:Y:S01]  /*84f0*/  SHF.R.U64 R6, R10, R25, R11 ;  /* 0x000000190a067219 */ /* 0x002fe2000000120b */
[----:B0-----:R-:W-:Y:S01]  /*8500*/  VIADD R11, R24, 0xffffffff ;  /* 0xffffffff180b7836 */ /* 0x001fe20000000000 */
[----:B------:R-:W-:Y:S01]  /*8510*/  SHF.L.U32 R9, R31, R26, RZ ;  /* 0x0000001a1f097219 */ /* 0x000fe200000006ff */
[----:B------:R-:W-:Y:S01]  /*8520*/  @P2 IMAD R12, R13, R20, R8 ;  /* 0x000000140d0c2224 */ /* 0x000fe200078e0208 */
[----:B------:R-:W-:Y:S01]  /*8530*/  LOP3.LUT R5, R22, R33, RZ, 0xc0, !PT ;  /* 0x0000002116057212 */ /* 0x000fe200078ec0ff */
[----:B------:R-:W-:Y:S01]  /*8540*/  IMAD.MOV R10, RZ, RZ, -R6 ;  /* 0x000000ffff0a7224 */ /* 0x000fe200078e0a06 */
[----:B------:R-:W-:Y:S01]  /*8550*/  LOP3.LUT R18, R18, R11, RZ, 0xc0, !PT ;  /* 0x0000000b12127212 */ /* 0x000fe200078ec0ff */
[----:B------:R-:W-:Y:S02]  /*8560*/  IMAD.MOV.U32 R8, RZ, RZ, 0x1 ;  /* 0x00000001ff087424 */ /* 0x000fe400078e00ff */
[----:B------:R-:W-:Y:S02]  /*8570*/  IMAD R9, R9, R6, R5 ;  /* 0x0000000609097224 */ /* 0x000fe400078e0205 */
[----:B--2---:R-:W-:-:S02]  /*8580*/  IMAD R5, R10, R27, R23 ;  /* 0x0000001b0a057224 */ /* 0x004fc400078e0217 */
[----:B---3--:R-:W-:Y:S02]  /*8590*/  IMAD R6, R9, R30, R12 ;  /* 0x0000001e09067224 */ /* 0x008fe400078e020c */
[----:B------:R-:W-:Y:S01]  /*85a0*/  IMAD R9, R5, R24, R18 ;  /* 0x0000001805097224 */ /* 0x000fe200078e0212 */
[----:B------:R-:W-:Y:S01]  /*85b0*/  PRMT R5, R8, 0x7610, R5 ;  /* 0x0000761008057816 */ /* 0x000fe20000000005 */
[----:B------:R-:W-:-:S03]  /*85c0*/  IMAD.MOV.U32 R16, RZ, RZ, R21 ;  /* 0x000000ffff107224 */ /* 0x000fc600078e0015 */
[----:B------:R-:W-:Y:S02]  /*85d0*/  SEL R17, R9, R6, !P2 ;  /* 0x0000000609117207 */ /* 0x000fe40005000000 */
[----:B------:R-:W-:-:S07]  /*85e0*/  SEL R6, R6, R9, !P2 ;  /* 0x0000000906067207 */ /* 0x000fce0005000000 */
.L_x_173:
[----:B------:R-:W-:-:S08]  /*85f0*/  NOP ;  /* 0x0000000000007918 */ /* 0x000fd00000000000 */
[----:B------:R-:W0:-:S00]  /*8600*/  USETMAXREG.DEALLOC.CTAPOOL 0x28 ;  /* 0x00000028000079c8 */ /* 0x000e0000080e0500 */
[----:B0-----:R-:W-:-:S13]  /*8610*/  ISETP.NE.AND P0, PT, R7, RZ, PT ;  /* 0x000000ff0700720c */ /* 0x001fda0003f05270 */
[----:B------:R-:W-:Y:S05]  /*8620*/  @P0 EXIT ;  /* 0x000000000000094d */ /* 0x000fea0003800000 */
[----:B------:R-:W-:Y:S01]  /*8630*/  LOP3.LUT P0, RZ, R5, 0xff, RZ, 0xc0, !PT ;  /* 0x000000ff05ff7812 */ /* 0x000fe2000780c0ff */
[----:B------:R-:W-:Y:S02]  /*8640*/  IMAD.MOV.U32 R11, RZ, RZ, 0x1 ;  /* 0x00000001ff0b7424 */ /* 0x000fe400078e00ff */
[----:B------:R-:W-:-:S10]  /*8650*/  IMAD.MOV.U32 R5, RZ, RZ, RZ ;  /* 0x000000ffff057224 */ /* 0x000fd400078e00ff */
[----:B------:R-:W-:Y:S05]  /*8660*/  @!P0 BRA `(.L_x_176) ;  /* 0x0000000c00308947 */ /* 0x000fea0003800000 */
[----:B------:R-:W0:Y:S01]  /*8670*/  LDC R5, c[0x0][0x28c] ;  /* 0x0000a300ff057b82 */ /* 0x000e220000000800 */
[----:B------:R-:W-:Y:S01]  /*8680*/  ULDC UR6, c[0x0][0x658] ;  /* 0x0001960000067ab9 */ /* 0x000fe20000000800 */
[----:B------:R-:W-:Y:S01]  /*8690*/  UMOV UR9, 0xffffffff ;  /* 0xffffffff00097882 */ /* 0x000fe20000000000 */
[----:B------:R-:W-:Y:S01]  /*86a0*/  ULDC UR8, c[0x0][0xc] ;  /* 0x0000030000087ab9 */ /* 0x000fe20000000800 */
[----:B------:R-:W-:Y:S01]  /*86b0*/  USHF.L.U32 UR11, UR9, UR6, URZ ;  /* 0x00000006090b7299 */ /* 0x000fe2000800063f */
[----:B------:R-:W-:Y:S01]  /*86c0*/  BSSY B0, `(.L_x_176) ;  /* 0x00000c6000007945 */ /* 0x000fe20003800000 */
[----:B------:R-:W-:Y:S01]  /*86d0*/  UMOV UR10, 0x1 ;  /* 0x00000001000a7882 */ /* 0x000fe20000000000 */
[----:B------:R-:W-:Y:S01]  /*86e0*/  ULDC UR9, c[0x0][0x10] ;  /* 0x0000040000097ab9 */ /* 0x000fe20000000800 */
[----:B------:R-:W1:Y:S01]  /*86f0*/  S2UR UR4, SR_CgaCtaId ;  /* 0x00000000000479c3 */ /* 0x000e620000008800 */
[----:B------:R-:W-:Y:S01]  /*8700*/  UIMAD.WIDE.U32 UR8, UR8, UR9, URZ ;  /* 0x00000009080872a5 */ /* 0x000fe2000f8e003f */
[----:B------:R-:W-:Y:S01]  /*8710*/  IMAD.MOV.U32 R14, RZ, RZ, 0x1 ;  /* 0x00000001ff0e7424 */ /* 0x000fe200078e00ff */
[----:B------:R-:W-:Y:S01]  /*8720*/  USHF.L.U32 UR6, UR10, UR6, URZ ;  /* 0x000000060a067299 */ /* 0x000fe2000800063f */
[----:B------:R-:W-:Y:S01]  /*8730*/  LOP3.LUT R15, R4, 0x2, RZ, 0xfc, !PT ;  /* 0x00000002040f7812 */ /* 0x000fe200078efcff */
[----:B------:R-:W-:Y:S01]  /*8740*/  IMAD.MOV.U32 R11, RZ, RZ, 0x1 ;  /* 0x00000001ff0b7424 */ /* 0x000fe200078e00ff */
[----:B------:R-:W-:Y:S01]  /*8750*/  ULDC UR10, c[0x0][0x14] ;  /* 0x00000500000a7ab9 */ /* 0x000fe20000000800 */
[----:B------:R-:W-:Y:S01]  /*8760*/  ULDC UR5, c[0x0][0x600] ;  /* 0x0001800000057ab9 */ /* 0x000fe20000000800 */
[----:B------:R-:W-:-:S02]  /*8770*/  UIMAD.WIDE.U32 UR22, UR8, UR10, URZ ;  /* 0x0000000a081672a5 */ /* 0x000fc4000f8e003f */
[----:B------:R-:W-:Y:S02]  /*8780*/  UIMAD UR13, UR9, UR10, URZ ;  /* 0x0000000a090d72a4 */ /* 0x000fe4000f8e023f */
[----:B------:R-:W-:Y:S02]  /*8790*/  UIADD3 UR5, UR5, -0x1, URZ ;  /* 0xffffffff05057890 */ /* 0x000fe4000fffe03f */
[----:B------:R-:W-:Y:S01]  /*87a0*/  ULOP3.LUT UR19, URZ, UR11, URZ, 0x33, !UPT ;  /* 0x0000000b3f137292 */ /* 0x000fe2000f8e333f */
[----:B0-----:R-:W-:Y:S01]  /*87b0*/  VIADD R5, R5, 0x1f ;  /* 0x0000001f05057836 */ /* 0x001fe20000000000 */
[----:B------:R-:W-:Y:S01]  /*87c0*/  UIADD3 UR13, UR23, UR13, URZ ;  /* 0x0000000d170d7290 */ /* 0x000fe2000fffe03f */
[----:B------:R-:W-:-:S03]  /*87d0*/  ULDC.64 UR24, c[0x0][0x198] ;  /* 0x0000660000187ab9 */ /* 0x000fc60000000a00 */
[----:B------:R-:W-:Y:S01]  /*87e0*/  SHF.R.S32.HI R8, RZ, 0x1f, R5 ;  /* 0x0000001fff087819 */ /* 0x000fe20000011405 */
[----:B-1----:R-:W-:-:S03]  /*87f0*/  USHF.L.U32 UR7, UR4, 0x4, URZ ;  /* 0x0000000404077899 */ /* 0x002fc6000800063f */
[----:B------:R-:W-:Y:S01]  /*8800*/  LEA.HI R8, R8, R5, RZ, 0x5 ;  /* 0x0000000508087211 */ /* 0x000fe200078f28ff */
[----:B------:R-:W-:Y:S01]  /*8810*/  IMAD.MOV.U32 R5, RZ, RZ, RZ ;  /* 0x000000ffff057224 */ /* 0x000fe200078e00ff */
[----:B------:R-:W-:Y:S02]  /*8820*/  USHF.L.U32 UR4, UR4, 0x9, URZ ;  /* 0x0000000904047899 */ /* 0x000fe4000800063f */
[----:B------:R-:W-:Y:S01]  /*8830*/  SHF.R.S32.HI R12, RZ, 0x5, R8 ;  /* 0x00000005ff0c7819 */ /* 0x000fe20000011408 */
[----:B------:R-:W-:-:S04]  /*8840*/  ULOP3.LUT UR7, UR7, 0x70, URZ, 0xc0, !UPT ;  /* 0x0000007007077892 */ /* 0x000fc8000f8ec03f */
[----:B------:R-:W-:-:S08]  /*8850*/  VIADD R10, R12, 0x1 ;  /* 0x000000010c0a7836 */ /* 0x000fd00000000000 */
.L_x_187:
[----:B------:R-:W-:-:S03]  /*8860*/  UMOV UR8, 0xffffffff ;  /* 0xffffffff00087882 */ /* 0x000fc60000000000 */
[----:B------:R-:W-:Y:S05]  /*8870*/  BRA.DIV UR8, `(.L_x_177) ;  /* 0x0000001a08fc7947 */ /* 0x000fea000b800000 */
[----:B------:R-:W-:-:S13]  /*8880*/  ELECT P0, URZ, PT ;  /* 0x00000000003f782f */ /* 0x000fda0003800000 */
.L_x_222:
[----:B------:R-:W0:Y:S01]  /*8890*/  LDC R7, c[0x0][0x28c] ;  /* 0x0000a300ff077b82 */ /* 0x000e220000000800 */
[----:B------:R-:W-:Y:S01]  /*88a0*/  BSSY B1, `(.L_x_178) ;  /* 0x0000037000017945 */ /* 0x000fe20003800000 */
[----:B0-----:R-:W-:-:S13]  /*88b0*/  ISETP.LT.OR P0, PT, R7, 0x1, !P0 ;  /* 0x000000010700780c */ /* 0x001fda0004701670 */
[----:B------:R-:W-:Y:S05]  /*88c0*/  @P0 BRA `(.L_x_179) ;  /* 0x0000000000d00947 */ /* 0x000fea0003800000 */
[----:B------:R-:W-:Y:S01]  /*88d0*/  IMAD.SHL.U32 R19, R6, 0x80, RZ ;  /* 0x0000008006137824 */ /* 0x000fe200078e00ff */
[----:B------:R-:W-:Y:S01]  /*88e0*/  LEA R17, R17, UR7, 0x7 ;  /* 0x0000000711117c11 */ /* 0x000fe2000f8e38ff */
[----:B------:R-:W-:Y:S02]  /*88f0*/  IMAD.MOV.U32 R20, RZ, RZ, RZ ;  /* 0x000000ffff147224 */ /* 0x000fe400078e00ff */
[----:B------:R-:W-:Y:S02]  /*8900*/  IMAD.MOV.U32 R6, RZ, RZ, R10 ;  /* 0x000000ffff067224 */ /* 0x000fe400078e000a */
[----:B------:R-:W-:Y:S02]  /*8910*/  IMAD.MOV.U32 R7, RZ, RZ, R11 ;  /* 0x000000ffff077224 */ /* 0x000fe400078e000b */
[----:B------:R-:W-:-:S07]  /*8920*/  IMAD.MOV.U32 R8, RZ, RZ, R5 ;  /* 0x000000ffff087224 */ /* 0x000fce00078e0005 */
.L_x_182:
[----:B------:R-:W0:Y:S01]  /*8930*/  S2R R18, SR_CgaCtaId ;  /* 0x0000000000127919 */ /* 0x000e220000008800 */
[----:B------:R-:W-:Y:S02]  /*8940*/  MOV R9, 0x400 ;  /* 0x0000040000097802 */ /* 0x000fe40000000f00 */
[----:B------:R-:W-:-:S13]  /*8950*/  LOP3.LUT P1, RZ, R0, 0x7f, RZ, 0xc0, !PT ;  /* 0x0000007f00ff7812 */ /* 0x000fda000782c0ff */
[----:B------:R-:W1:Y:S01]  /*8960*/  @!P1 LDC R13, c[0x0][0x500] ;  /* 0x00014000ff0d9b82 */ /* 0x000e620000000800 */
[----:B0-----:R-:W-:Y:S02]  /*8970*/  LEA R21, R18, R9, 0x18 ;  /* 0x0000000912157211 */ /* 0x001fe400078ec0ff */
[----:B------:R-:W-:-:S03]  /*8980*/  SHF.L.U32 R9, R7, 0x1f, RZ ;  /* 0x0000001f07097819 */ /* 0x000fc600000006ff */
[----:B------:R-:W-:-:S04]  /*8990*/  IMAD R18, R8, 0x8, R21 ;  /* 0x0000000808127824 */ /* 0x000fc800078e0215 */
[----:B------:R-:W0:Y:S02]  /*89a0*/  SYNCS.PHASECHK.TRANS64.TRYWAIT P0, [R18+URZ+0xe0], R9 ;  /* 0x0000e009120075a7 */ /* 0x000e24000800017f */
[----:B01----:R-:W-:Y:S05]  /*89b0*/  @!P0 BRA `(.L_x_180) ;  /* 0x0000001800cc8947 */ /* 0x003fea0003800000 */
.L_x_223:
[----:B0-----:R-:W-:Y:S01]  /*89c0*/  PRMT R9, R15, 0x9910, RZ ;  /* 0x000099100f097816 */ /* 0x001fe200000000ff */
[----:B------:R0:W-:Y:S03]  /*89d0*/  @!P1 SYNCS.ARRIVE.TRANS64 RZ, [R18+URZ], R13 ;  /* 0x0000000d12ff99a7 */ /* 0x0001e6000800003f */
[----:B------:R-:W-:-:S13]  /*89e0*/  ISETP.NE.AND P0, PT, R9, 0x2, PT ;  /* 0x000000020900780c */ /* 0x000fda0003f05270 */
[----:B0-----:R-:W-:Y:S05]  /*89f0*/  @P0 BRA `(.L_x_181) ;  /* 0x0000000000040947 */ /* 0x001fea0003800000 */
[----:B------:R-:W-:Y:S01]  /*8a00*/  BPT.TRAP 0x1 ;  /* 0x000000040000795c */ /* 0x000fe20000300000 */
.L_x_181:
[----:B------:R-:W-:Y:S01]  /*8a10*/  R2UR UR8, R8 ;  /* 0x00000000080872ca */ /* 0x000fe200000e0000 */
[----:B------:R-:W-:Y:S01]  /*8a20*/  VIADD R6, R6, 0xffffffff ;  /* 0xffffffff06067836 */ /* 0x000fe20000000000 */
[----:B------:R-:W-:Y:S01]  /*8a30*/  R2UR UR18, R21 ;  /* 0x00000000151272ca */ /* 0x000fe200000e0000 */
[----:B------:R-:W-:Y:S01]  /*8a40*/  UIADD3 UR14, UP0, UR24, 0xf0, URZ ;  /* 0x000000f0180e7890 */ /* 0x000fe2000ff1e03f */
[----:B------:R-:W-:Y:S01]  /*8a50*/  R2UR UR20, R19 ;  /* 0x00000000131472ca */ /* 0x000fe200000e0000 */
[----:B------:R-:W-:Y:S01]  /*8a60*/  UIADD3 UR26, UP1, UR24, 0x1f0, URZ ;  /* 0x000001f0181a7890 */ /* 0x000fe2000ff3e03f */
[----:B------:R-:W-:Y:S01]  /*8a70*/  R2UR UR9, R18 ;  /* 0x00000000120972ca */ /* 0x000fe200000e0000 */
[----:B------:R-:W-:Y:S01]  /*8a80*/  UIADD3.X UR15, URZ, UR25, URZ, UP0, !UPT ;  /* 0x000000193f0f7290 */ /* 0x000fe200087fe43f */
[----:B------:R-:W-:Y:S01]  /*8a90*/  R2UR UR10, R20 ;  /* 0x00000000140a72ca */ /* 0x000fe200000e0000 */
[----:B------:R-:W-:Y:S01]  /*8aa0*/  VIADD R8, R8, 0x1 ;  /* 0x0000000108087836 */ /* 0x000fe20000000000 */
[----:B------:R-:W-:Y:S01]  /*8ab0*/  R2UR UR12, R16 ;  /* 0x00000000100c72ca */ /* 0x000fe200000e0000 */
[----:B------:R-:W-:Y:S01]  /*8ac0*/  UIADD3.X UR27, URZ, UR25, URZ, UP1, !UPT ;  /* 0x000000193f1b7290 */ /* 0x000fe20008ffe43f */
[----:B------:R-:W-:Y:S01]  /*8ad0*/  R2UR UR21, R17 ;  /* 0x00000000111572ca */ /* 0x000fe200000e0000 */
[----:B------:R-:W-:Y:S01]  /*8ae0*/  USHF.L.U32 UR8, UR8, 0xc, URZ ;  /* 0x0000000c08087899 */ /* 0x000fe2000800063f */
[----:B------:R-:W-:Y:S01]  /*8af0*/  ISETP.GT.AND P1, PT, R6, 0x1, PT ;  /* 0x000000010600780c */ /* 0x000fe20003f24270 */
[----:B------:R-:W-:Y:S01]  /*8b00*/  UMOV UR16, 0x0 ;  /* 0x0000000000107882 */ /* 0x000fe20000000000 */
[----:B------:R-:W-:Y:S01]  /*8b10*/  UMOV UR17, 0x10000000 ;  /* 0x1000000000117882 */ /* 0x000fe20000000000 */
[----:B------:R-:W-:Y:S01]  /*8b20*/  ULOP3.LUT UR11, UR8, 0xe00, UR4, 0xf8, !UPT ;  /* 0x00000e00080b7892 */ /* 0x000fe2000f8ef804 */
[----:B------:R-:W-:Y:S01]  /*8b30*/  ISETP.NE.AND P0, PT, R8, 0x1c, PT ;  /* 0x0000001c0800780c */ /* 0x000fe20003f05270 */
[----:B------:R-:W-:Y:S01]  /*8b40*/  UIADD3 UR8, UR18, 0x280, UR8 ;  /* 0x0000028012087890 */ /* 0x000fe2000fffe008 */
[----:B------:R-:W-:Y:S01]  /*8b50*/  VIADD R20, R20, 0x20 ;  /* 0x0000002014147836 */ /* 0x000fe20000000000 */
[----:B------:R-:W-:Y:S01]  /*8b60*/  UIADD3 UR18, UR18, 0x1c280, UR11 ;  /* 0x0001c28012127890 */ /* 0x000fe2000fffe00b */
[----:B------:R-:W-:Y:S01]  /*8b70*/  SEL R18, RZ, 0x1, P0 ;  /* 0x00000001ff127807 */ /* 0x000fe20000000000 */
[----:B------:R-:W-:Y:S01]  /*8b80*/  UMOV UR28, 0xff0000 ;  /* 0x00ff0000001c7882 */ /* 0x000fe20000000000 */
[----:B------:R-:W-:Y:S01]  /*8b90*/  UMOV UR11, UR20 ;  /* 0x00000014000b7c82 */ /* 0x000fe20008000000 */
[----:B------:R-:W-:-:S02]  /*8ba0*/  SEL R8, R8, RZ, P0 ;  /* 0x000000ff08087207 */ /* 0x000fc40000000000 */
[----:B------:R-:W-:Y:S01]  /*8bb0*/  LOP3.LUT R7, R7, R18, RZ, 0x3c, !PT ;  /* 0x0000001207077212 */ /* 0x000fe200078e3cff */
[----:B------:R0:W-:Y:S02]  /*8bc0*/  UTMALDG.3D [UR8], [UR14], desc[UR16] ;  /* 0x000010080e0075b4 */ /* 0x0001e40008011000 */
[----:B0-----:R-:W-:Y:S01]  /*8bd0*/  UMOV UR8, UR18 ;  /* 0x0000001200087c82 */ /* 0x001fe20008000000 */
[----:B------:R-:W-:Y:S02]  /*8be0*/  UMOV UR11, UR21 ;  /* 0x00000015000b7c82 */ /* 0x000fe40008000000 */
[----:B------:R0:W-:Y:S02]  /*8bf0*/  UTMALDG.3D.MULTICAST [UR8], [UR26], UR28, desc[UR16] ;  /* 0x000010081a0073b4 */ /* 0x0001e4000801181c */
[----:B0-----:R-:W-:Y:S05]  /*8c00*/  @P1 BRA `(.L_x_182) ;  /* 0xfffffffc00481947 */ /* 0x001fea000383ffff */
.L_x_179:
[----:B------:R-:W-:Y:S05]  /*8c10*/  BSYNC B1 ;  /* 0x0000000000017941 */ /* 0x000fea0003800000 */
.L_x_178:
[----:B------:R-:W-:Y:S01]  /*8c20*/  LOP3.LUT P3, RZ, R14, 0xff, RZ, 0xc0, !PT ;  /* 0x000000ff0eff7812 */ /* 0x000fe2000786c0ff */
[C---:B------:R-:W-:Y:S01]  /*8c30*/  IMAD.IADD R5, R12.reuse, 0x1, R5 ;  /* 0x000000010c057824 */ /* 0x040fe200078e0205 */
[----:B------:R-:W-:Y:S01]  /*8c40*/  ULDC.64 UR8, c[0x0][0x650] ;  /* 0x0001940000087ab9 */ /* 0x000fe20000000a00 */
[C---:B------:R-:W-:Y:S01]  /*8c50*/  ISETP.GE.U32.AND P1, PT, R12.reuse, 0x1c, PT ;  /* 0x0000001c0c00780c */ /* 0x040fe20003f26070 */
[----:B------:R-:W-:Y:S01]  /*8c60*/  BSSY B1, `(.L_x_183) ;  /* 0x0000069000017945 */ /* 0x000fe20003800000 */
[----:B------:R-:W-:Y:S01]  /*8c70*/  IMAD.MOV.U32 R17, RZ, RZ, -0x1 ;  /* 0xffffffffff117424 */ /* 0x000fe200078e00ff */
[----:B------:R-:W-:Y:S01]  /*8c80*/  ISETP.GT.U32.AND P0, PT, R5, 0x1b, PT ;  /* 0x0000001b0500780c */ /* 0x000fe20003f04070 */
[----:B------:R-:W-:Y:S01]  /*8c90*/  IMAD.MOV.U32 R16, RZ, RZ, -0x1 ;  /* 0xffffffffff107424 */ /* 0x000fe200078e00ff */
[----:B------:R-:W-:Y:S02]  /*8ca0*/  PRMT R14, RZ, 0x7610, R14 ;  /* 0x00007610ff0e7816 */ /* 0x000fe4000000000e */
[----:B------:R-:W-:-:S03]  /*8cb0*/  ISETP.LT.U32.AND P0, PT, R12, 0x1c, P0 ;  /* 0x0000001c0c00780c */ /* 0x000fc60000701070 */
[----:B------:R-:W0:Y:S01]  /*8cc0*/  @P3 S2R R7, SR_CgaCtaId ;  /* 0x0000000000073919 */ /* 0x000e220000008800 */
[----:B------:R-:W-:Y:S02]  /*8cd0*/  @P3 MOV R6, 0x400 ;  /* 0x0000040000063802 */ /* 0x000fe40000000f00 */
[----:B------:R-:W-:-:S04]  /*8ce0*/  SEL R8, RZ, 0x1, !P0 ;  /* 0x00000001ff087807 */ /* 0x000fc80004000000 */
[----:B------:R-:W-:Y:S02]  /*8cf0*/  LOP3.LUT R11, R11, R8, RZ, 0x3c, !PT ;  /* 0x000000080b0b7212 */ /* 0x000fe400078e3cff */
[----:B0-----:R-:W-:-:S04]  /*8d00*/  @P3 LEA R6, R7, R6, 0x18 ;  /* 0x0000000607063211 */ /* 0x001fc800078ec0ff */
[----:B------:R0:W-:Y:S01]  /*8d10*/  @P3 SYNCS.ARRIVE.TRANS64.A1T0 RZ, [R6+URZ+0x1d8], RZ ;  /* 0x0001d8ff06ff39a7 */ /* 0x0001e2000810003f */
[----:B------:R-:W-:-:S04]  /*8d20*/  IADD3 R2, P3, R2, UR22, RZ ;  /* 0x0000001602027c10 */ /* 0x000fc8000ff7e0ff */
[----:B------:R-:W-:Y:S02]  /*8d30*/  IADD3.X R3, R3, UR13, RZ, P3, !PT ;  /* 0x0000000d03037c10 */ /* 0x000fe40009ffe4ff */
[----:B------:R-:W-:Y:S02]  /*8d40*/  ISETP.GE.U32.AND P0, PT, R2, UR8, PT ;  /* 0x0000000802007c0c */ /* 0x000fe4000bf06070 */
[----:B0-----:R-:W-:Y:S02]  /*8d50*/  SHF.R.U32.HI R6, RZ, 0x2, R5 ;  /* 0x00000002ff067819 */ /* 0x001fe40000011605 */
[----:B------:R-:W-:-:S03]  /*8d60*/  ISETP.GE.U32.AND.EX P0, PT, R3, UR9, PT, P0 ;  /* 0x0000000903007c0c */ /* 0x000fc6000bf06100 */
[----:B------:R-:W-:-:S04]  /*8d70*/  IMAD.WIDE.U32 R6, R6, 0x24924925, RZ ;  /* 0x2492492506067825 */ /* 0x000fc800078e00ff */
[----:B------:R-:W-:Y:S01]  /*8d80*/  IMAD R5, R7, -0x1c, R5 ;  /* 0xffffffe407057824 */ /* 0x000fe200078e0205 */
[--C-:B------:R-:W-:Y:S01]  /*8d90*/  @P1 LOP3.LUT R11, R11, 0x1, R7.reuse, 0x78, !PT ;  /* 0x000000010b0b1812 */ /* 0x100fe200078e7807 */
[----:B------:R-:W-:Y:S01]  /*8da0*/  IMAD.MOV.U32 R6, RZ, RZ, -0x1 ;  /* 0xffffffffff067424 */ /* 0x000fe200078e00ff */
[----:B------:R-:W-:-:S03]  /*8db0*/  PRMT R7, RZ, 0x7610, R7 ;  /* 0x00007610ff077816 */ /* 0x000fc60000000007 */
[----:B------:R-:W-:Y:S05]  /*8dc0*/  @P0 BRA `(.L_x_184) ;  /* 0x0000000400480947 */ /* 0x000fea0003800000 */
[----:B------:R-:W0:Y:S01]  /*8dd0*/  S2R R17, SR_CTAID.X ;  /* 0x0000000000117919 */ /* 0x000e220000002500 */
[----:B------:R-:W-:Y:S01]  /*8de0*/  ULDC.64 UR8, c[0x0][0x628] ;  /* 0x00018a0000087ab9 */ /* 0x000fe20000000a00 */
[----:B------:R-:W1:Y:S01]  /*8df0*/  LDC R18, c[0x0][0x144] ;  /* 0x00005100ff127b82 */ /* 0x000e620000000800 */
[----:B------:R-:W-:Y:S01]  /*8e00*/  ISETP.NE.U32.AND P0, PT, RZ, UR8, PT ;  /* 0x00000008ff007c0c */ /* 0x000fe2000bf05070 */
[----:B------:R-:W2:Y:S01]  /*8e10*/  S2R R13, SR_CTAID.Y ;  /* 0x00000000000d7919 */ /* 0x000ea20000002600 */
[----:B------:R-:W-:Y:S01]  /*8e20*/  ULDC UR10, c[0x0][0x150] ;  /* 0x00005400000a7ab9 */ /* 0x000fe20000000800 */
[----:B------:R-:W-:Y:S01]  /*8e30*/  ULDC UR11, c[0x0][0x630] ;  /* 0x00018c00000b7ab9 */ /* 0x000fe20000000800 */
[----:B------:R-:W-:Y:S01]  /*8e40*/  ISETP.NE.AND.EX P0, PT, RZ, UR9, PT, P0 ;  /* 0x00000009ff007c0c */ /* 0x000fe2000bf05300 */
[----:B------:R-:W-:Y:S01]  /*8e50*/  IMAD.MOV.U32 R6, RZ, RZ, R2 ;  /* 0x000000ffff067224 */ /* 0x000fe200078e0002 */
[----:B0-----:R-:W-:-:S05]  /*8e60*/  I2FP.F32.U32 R7, R17 ;  /* 0x0000001100077245 */ /* 0x001fca0000201000 */
[----:B------:R-:W-:Y:S01]  /*8e70*/  FMUL R20, R7, UR10 ;  /* 0x0000000a07147c20 */ /* 0x000fe20008400000 */
[----:B------:R-:W-:-:S05]  /*8e80*/  IMAD.MOV.U32 R7, RZ, RZ, R3 ;  /* 0x000000ffff077224 */ /* 0x000fca00078e0003 */
[----:B--2---:R-:W-:Y:S05]  /*8e90*/  @!P0 BRA `(.L_x_185) ;  /* 0x0000000000288947 */ /* 0x004fea0003800000 */
[----:B------:R-:W-:Y:S02]  /*8ea0*/  ULDC UR10, c[0x0][0x634] ;  /* 0x00018d00000a7ab9 */ /* 0x000fe40000000800 */
[----:B------:R-:W-:-:S05]  /*8eb0*/  IADD3 R7, P0, R2, UR10, RZ ;  /* 0x0000000a02077c10 */ /* 0x000fca000ff1e0ff */
[----:B------:R-:W-:-:S04]  /*8ec0*/  IMAD.X R19, RZ, RZ, R3, P0 ;  /* 0x000000ffff137224 */ /* 0x000fc800000e0603 */
[----:B------:R-:W-:-:S04]  /*8ed0*/  IMAD.WIDE.U32 R8, R19, UR8, RZ ;  /* 0x0000000813087c25 */ /* 0x000fc8000f8e00ff */
[----:B------:R-:W-:-:S04]  /*8ee0*/  IMAD.WIDE.U32 R8, P0, R7, UR9, R8 ;  /* 0x0000000907087c25 */ /* 0x000fc8000f800008 */
[----:B------:R-:W-:-:S04]  /*8ef0*/  IMAD.WIDE.U32 R6, R7, UR8, RZ ;  /* 0x0000000807067c25 */ /* 0x000fc8000f8e00ff */
[----:B------:R-:W-:Y:S01]  /*8f00*/  IMAD.MOV.U32 R6, RZ, RZ, R9 ;  /* 0x000000ffff067224 */ /* 0x000fe200078e0009 */
[----:B------:R-:W-:Y:S01]  /*8f10*/  IADD3 RZ, P1, R7, R8, RZ ;  /* 0x0000000807ff7210 */ /* 0x000fe20007f3e0ff */
[----:B------:R-:W-:-:S04]  /*8f20*/  IMAD.X R7, RZ, RZ, RZ, P0 ;  /* 0x000000ffff077224 */ /* 0x000fc800000e06ff */
[----:B------:R-:W-:-:S08]  /*8f30*/  IMAD.WIDE.U32.X R6, R19, UR9, R6, P1 ;  /* 0x0000000913067c25 */ /* 0x000fd000088e0406 */
.L_x_185:
[--C-:B------:R-:W-:Y:S01]  /*8f40*/  SHF.R.U64 R16, R6, UR11, R7.reuse ;  /* 0x0000000b06107c19 */ /* 0x100fe20008001207 */
[----:B------:R-:W0:Y:S01]  /*8f50*/  F2I.U32.TRUNC.NTZ R20, R20 ;  /* 0x0000001400147305 */ /* 0x000e22000020f000 */
[----:B------:R-:W-:Y:S01]  /*8f60*/  SHF.R.U32.HI R6, RZ, UR11, R7 ;  /* 0x0000000bff067c19 */ /* 0x000fe20008011607 */
[----:B------:R-:W-:Y:S01]  /*8f70*/  ULDC.64 UR8, c[0x0][0x620] ;  /* 0x0001880000087ab9 */ /* 0x000fe20000000a00 */
[----:B------:R-:W-:Y:S01]  /*8f80*/  IADD3 R9, P0, RZ, -R16, RZ ;  /* 0x80000010ff097210 */ /* 0x000fe20007f1e0ff */
[----:B------:R-:W-:-:S04]  /*8f90*/  ULDC.64 UR10, c[0x0][0x640] ;  /* 0x00019000000a7ab9 */ /* 0x000fc80000000a00 */
[----:B------:R-:W-:Y:S01]  /*8fa0*/  IMAD.X R6, RZ, RZ, ~R6, P0 ;  /* 0x000000ffff067224 */ /* 0x000fe200000e0e06 */
[----:B------:R-:W-:-:S03]  /*8fb0*/  ISETP.NE.U32.AND P0, PT, RZ, UR10, PT ;  /* 0x0000000aff007c0c */ /* 0x000fc6000bf05070 */
[----:B------:R-:W-:Y:S01]  /*8fc0*/  IMAD R8, R6, UR8, RZ ;  /* 0x0000000806087c24 */ /* 0x000fe2000f8e02ff */
[----:B------:R-:W-:Y:S01]  /*8fd0*/  ISETP.NE.AND.EX P0, PT, RZ, UR11, PT, P0 ;  /* 0x0000000bff007c0c */ /* 0x000fe2000bf05300 */
[----:B------:R-:W-:Y:S01]  /*8fe0*/  IMAD.WIDE.U32 R6, R9, UR8, R2 ;  /* 0x0000000809067c25 */ /* 0x000fe2000f8e0002 */
[----:B------:R-:W-:-:S03]  /*8ff0*/  ULDC UR8, c[0x0][0x618] ;  /* 0x0001860000087ab9 */ /* 0x000fc60000000800 */
[----:B------:R-:W-:Y:S01]  /*9000*/  IMAD R9, R9, UR9, R8 ;  /* 0x0000000909097c24 */ /* 0x000fe2000f8e0208 */
[----:B------:R-:W-:Y:S01]  /*9010*/  ULDC UR9, c[0x0][0x154] ;  /* 0x0000550000097ab9 */ /* 0x000fe20000000800 */
[----:B0-----:R-:W-:Y:S02]  /*9020*/  IMAD.MOV R8, RZ, RZ, -R20 ;  /* 0x000000ffff087224 */ /* 0x001fe400078e0a14 */
[----:B------:R-:W-:Y:S01]  /*9030*/  IMAD.IADD R7, R7, 0x1, R9 ;  /* 0x0000000107077824 */ /* 0x000fe200078e0209 */
[----:B------:R-:W0:Y:S01]  /*9040*/  LDC R20, c[0x0][0x148] ;  /* 0x00005200ff147b82 */ /* 0x000e220000000800 */
[----:B-1----:R-:W-:Y:S01]  /*9050*/  IMAD R17, R18, R8, R17 ;  /* 0x0000000812117224 */ /* 0x002fe200078e0211 */
[----:B------:R-:W-:Y:S02]  /*9060*/  I2FP.F32.U32 R8, R13 ;  /* 0x0000000d00087245 */ /* 0x000fe40000201000 */
[--C-:B------:R-:W-:Y:S02]  /*9070*/  SHF.R.U64 R18, R6, UR8, R7.reuse ;  /* 0x0000000806127c19 */ /* 0x100fe40008001207 */
[----:B------:R-:W-:Y:S01]  /*9080*/  SHF.R.U32.HI R7, RZ, UR8, R7 ;  /* 0x00000008ff077c19 */ /* 0x000fe20008011607 */
[----:B------:R-:W-:Y:S01]  /*9090*/  FMUL R8, R8, UR9 ;  /* 0x0000000908087c20 */ /* 0x000fe20008400000 */
[----:B------:R-:W-:-:S02]  /*90a0*/  ULDC UR8, c[0x0][0x608] ;  /* 0x0001820000087ab9 */ /* 0x000fc40000000800 */
[--C-:B------:R-:W-:Y:S01]  /*90b0*/  SHF.R.U64 R22, R18, UR8, R7.reuse ;  /* 0x0000000812167c19 */ /* 0x100fe20008001207 */
[----:B------:R1:W2:Y:S01]  /*90c0*/  F2I.U32.TRUNC.NTZ R23, R8 ;  /* 0x0000000800177305 */ /* 0x0002a2000020f000 */
[----:B------:R-:W-:Y:S01]  /*90d0*/  SHF.R.U32.HI R7, RZ, UR8, R7 ;  /* 0x00000008ff077c19 */ /* 0x000fe20008011607 */
[----:B------:R-:W-:-:S03]  /*90e0*/  ULDC UR8, c[0x0][0x658] ;  /* 0x0001960000087ab9 */ /* 0x000fc60000000800 */
[--C-:B------:R-:W-:Y:S02]  /*90f0*/  SHF.R.U64 R19, R22, UR8, R7.reuse ;  /* 0x0000000816137c19 */ /* 0x100fe40008001207 */
[----:B------:R-:W-:-:S03]  /*9100*/  SHF.R.U32.HI R21, RZ, UR8, R7 ;  /* 0x00000008ff157c19 */ /* 0x000fc60008011607 */
[----:B------:R-:W-:Y:S02]  /*9110*/  IMAD.MOV.U32 R6, RZ, RZ, R19 ;  /* 0x000000ffff067224 */ /* 0x000fe400078e0013 */
[----:B------:R-:W-:Y:S01]  /*9120*/  IMAD.MOV.U32 R7, RZ, RZ, R21 ;  /* 0x000000ffff077224 */ /* 0x000fe200078e0015 */
[----:B-1----:R-:W-:Y:S06]  /*9130*/  @!P0 BRA `(.L_x_186) ;  /* 0x0000000000288947 */ /* 0x002fec0003800000 */
        /* <DEDUP_REMOVED lines=10> */
.L_x_186:
[----:B------:R-:W-:Y:S01]  /*91e0*/  ULDC UR8, c[0x0][0x648] ;  /* 0x0001920000087ab9 */ /* 0x000fe20000000800 */
[----:B--2---:R-:W-:Y:S01]  /*91f0*/  IMAD.MOV R23, RZ, RZ, -R23 ;  /* 0x000000ffff177224 */ /* 0x004fe200078e0a17 */
[----:B------:R-:W-:Y:S01]  /*9200*/  SHF.R.U64 R7, R6, UR8, R7 ;  /* 0x0000000806077c19 */ /* 0x000fe20008001207 */
[----:B------:R-:W-:Y:S01]  /*9210*/  ULDC UR8, c[0x0][0x638] ;  /* 0x00018e0000087ab9 */ /* 0x000fe20000000800 */
[----:B------:R-:W-:Y:S01]  /*9220*/  LOP3.LUT R6, R22, UR19, RZ, 0xc0, !PT ;  /* 0x0000001316067c12 */ /* 0x000fe2000f8ec0ff */
[----:B0-----:R-:W-:Y:S01]  /*9230*/  @P2 IMAD R17, R20, R23, R13 ;  /* 0x0000001714112224 */ /* 0x001fe200078e020d */
[----:B------:R-:W-:Y:S01]  /*9240*/  LOP3.LUT R18, R18, UR5, RZ, 0xc0, !PT ;  /* 0x0000000512127c12 */ /* 0x000fe2000f8ec0ff */
[----:B------:R-:W-:Y:S01]  /*9250*/  IMAD.MOV R8, RZ, RZ, -R7 ;  /* 0x000000ffff087224 */ /* 0x000fe200078e0a07 */
[----:B------:R-:W-:Y:S01]  /*9260*/  ULDC UR9, c[0x0][0x610] ;  /* 0x0001840000097ab9 */ /* 0x000fe20000000800 */
[----:B------:R-:W-:Y:S02]  /*9270*/  IMAD R6, R7, UR6, R6 ;  /* 0x0000000607067c24 */ /* 0x000fe4000f8e0206 */
[----:B------:R-:W-:Y:S01]  /*9280*/  IMAD R19, R8, UR8, R19 ;  /* 0x0000000808137c24 */ /* 0x000fe2000f8e0213 */
[----:B------:R-:W-:Y:S01]  /*9290*/  ULDC UR8, c[0x0][0x600] ;  /* 0x0001800000087ab9 */ /* 0x000fe20000000800 */
[----:B------:R-:W-:-:S02]  /*92a0*/  IMAD R6, R6, UR9, R17 ;  /* 0x0000000906067c24 */ /* 0x000fc4000f8e0211 */
[----:B------:R-:W-:Y:S02]  /*92b0*/  IMAD R19, R19, UR8, R18 ;  /* 0x0000000813137c24 */ /* 0x000fe4000f8e0212 */
[----:B------:R-:W-:-:S03]  /*92c0*/  IMAD.MOV.U32 R7, RZ, RZ, 0x1 ;  /* 0x00000001ff077424 */ /* 0x000fc600078e00ff */
[----:B------:R-:W-:Y:S02]  /*92d0*/  SEL R17, R19, R6, !P2 ;  /* 0x0000000613117207 */ /* 0x000fe40005000000 */
[----:B------:R-:W-:-:S07]  /*92e0*/  SEL R6, R6, R19, !P2 ;  /* 0x0000001306067207 */ /* 0x000fce0005000000 */
.L_x_184:
[----:B------:R-:W-:Y:S05]  /*92f0*/  BSYNC B1 ;  /* 0x0000000000017941 */ /* 0x000fea0003800000 */
.L_x_183:
[----:B------:R-:W-:-:S13]  /*9300*/  LOP3.LUT P0, RZ, R7, 0xff, RZ, 0xc0, !PT ;  /* 0x000000ff07ff7812 */ /* 0x000fda000780c0ff */
[----:B------:R-:W-:Y:S05]  /*9310*/  @P0 BRA `(.L_x_187) ;  /* 0xfffffff400500947 */ /* 0x000fea000383ffff */
[----:B------:R-:W-:Y:S05]  /*9320*/  BSYNC B0 ;  /* 0x0000000000007941 */ /* 0x000fea0003800000 */
.L_x_176:
[----:B------:R-:W-:-:S03]  /*9330*/  UMOV UR8, 0xffffffff ;  /* 0xffffffff00087882 */ /* 0x000fc60000000000 */
[----:B------:R-:W-:Y:S05]  /*9340*/  BRA.DIV UR8, `(.L_x_188) ;  /* 0x00000012087c7947 */ /* 0x000fea000b800000 */
[----:B------:R-:W-:-:S13]  /*9350*/  ELECT P0, URZ, PT ;  /* 0x00000000003f782f */ /* 0x000fda0003800000 */
.L_x_226:
[----:B------:R-:W-:Y:S04]  /*9360*/  BSSY B0, `(.L_x_189) ;  /* 0x0000103000007945 */ /* 0x000fe80003800000 */
[----:B------:R-:W-:Y:S05]  /*9370*/  @!P0 BRA `(.L_x_190) ;  /* 0x0000001000048947 */ /* 0x000fea0003800000 */
[----:B------:R-:W-:-:S04]  /*9380*/  LOP3.LUT R4, R4, 0x2, RZ, 0xfc, !PT ;  /* 0x0000000204047812 */ /* 0x000fc800078efcff */
[----:B------:R-:W-:-:S13]  /*9390*/  ISETP.NE.AND P0, PT, R4, 0x3, PT ;  /* 0x000000030400780c */ /* 0x000fda0003f05270 */
[----:B------:R-:W-:Y:S05]  /*93a0*/  @!P0 BRA `(.L_x_191) ;  /* 0x0000000000048947 */ /* 0x000fea0003800000 */
[----:B------:R-:W-:Y:S01]  /*93b0*/  BPT.TRAP 0x1 ;  /* 0x000000040000795c */ /* 0x000fe20000300000 */
.L_x_191:
[----:B------:R-:W0:Y:S01]  /*93c0*/  S2R R3, SR_CgaCtaId ;  /* 0x0000000000037919 */ /* 0x000e220000008800 */
[----:B------:R-:W-:-:S04]  /*93d0*/  MOV R0, 0x400 ;  /* 0x0000040000007802 */ /* 0x000fc80000000f00 */
[----:B0-----:R-:W-:Y:S02]  /*93e0*/  LEA R0, R3, R0, 0x18 ;  /* 0x0000000003007211 */ /* 0x001fe400078ec0ff */
[----:B------:R-:W-:-:S03]  /*93f0*/  SHF.L.U32 R3, R11, 0x1f, RZ ;  /* 0x0000001f0b037819 */ /* 0x000fc600000006ff */
[----:B------:R-:W-:-:S04]  /*9400*/  VIADD R0, R0, 0xe0 ;  /* 0x000000e000007836 */ /* 0x000fc80000000000 */
[C---:B------:R-:W-:Y:S02]  /*9410*/  IMAD R6, R5.reuse, 0x8, R0 ;  /* 0x0000000805067824 */ /* 0x040fe400078e0200 */
[----:B------:R-:W-:Y:S02]  /*9420*/  VIADD R5, R5, 0x1 ;  /* 0x0000000105057836 */ /* 0x000fe40000000000 */
[----:B------:R-:W0:Y:S03]  /*9430*/  SYNCS.PHASECHK.TRANS64.TRYWAIT P0, [R6+URZ], R3 ;  /* 0x00000003060075a7 */ /* 0x000e26000800017f */
[----:B------:R-:W-:-:S04]  /*9440*/  ISETP.NE.AND P1, PT, R5, 0x1c, PT ;  /* 0x0000001c0500780c */ /* 0x000fc80003f25270 */
[----:B------:R-:W-:Y:S02]  /*9450*/  SEL R2, RZ, 0x1, P1 ;  /* 0x00000001ff027807 */ /* 0x000fe40000800000 */
[----:B------:R-:W-:Y:S02]  /*9460*/  SEL R5, R5, RZ, P1 ;  /* 0x000000ff05057207 */ /* 0x000fe40000800000 */
[----:B------:R-:W-:-:S03]  /*9470*/  LOP3.LUT R8, R11, R2, RZ, 0x3c, !PT ;  /* 0x000000020b087212 */ /* 0x000fc600078e3cff */
[----:B------:R-:W-:Y:S01]  /*9480*/  IMAD R7, R5, 0x8, R0 ;  /* 0x0000000805077824 */ /* 0x000fe200078e0200 */
[----:B------:R-:W-:Y:S01]  /*9490*/  SHF.L.U32 R4, R8, 0x1f, RZ ;  /* 0x0000001f08047819 */ /* 0x000fe200000006ff */
[----:B0-----:R-:W-:Y:S06]  /*94a0*/  @!P0 BRA `(.L_x_192) ;  /* 0x0000001000448947 */ /* 0x001fec0003800000 */
.L_x_227:
[----:B------:R-:W1:Y:S01]  /*94b0*/  SYNCS.PHASECHK.TRANS64.TRYWAIT P0, [R7+URZ], R4 ;  /* 0x00000004070075a7 */ /* 0x000e62000800017f */
[----:B------:R-:W-:-:S05]  /*94c0*/  VIADD R2, R5, 0x1 ;  /* 0x0000000105027836 */ /* 0x000fca0000000000 */
[----:B------:R-:W-:-:S04]  /*94d0*/  ISETP.NE.AND P1, PT, R2, 0x1c, PT ;  /* 0x0000001c0200780c */ /* 0x000fc80003f25270 */
[----:B0-----:R-:W-:Y:S02]  /*94e0*/  SEL R3, RZ, 0x1, P1 ;  /* 0x00000001ff037807 */ /* 0x001fe40000800000 */
[----:B------:R-:W-:Y:S02]  /*94f0*/  SEL R9, R2, RZ, P1 ;  /* 0x000000ff02097207 */ /* 0x000fe40000800000 */
[----:B------:R-:W-:-:S03]  /*9500*/  LOP3.LUT R8, R8, R3, RZ, 0x3c, !PT ;  /* 0x0000000308087212 */ /* 0x000fc600078e3cff */
[----:B------:R-:W-:Y:S01]  /*9510*/  IMAD R6, R9, 0x8, R0 ;  /* 0x0000000809067824 */ /* 0x000fe200078e0200 */
[----:B------:R-:W-:Y:S01]  /*9520*/  SHF.L.U32 R5, R8, 0x1f, RZ ;  /* 0x0000001f08057819 */ /* 0x000fe200000006ff */
[----:B-1----:R-:W-:Y:S06]  /*9530*/  @!P0 BRA `(.L_x_193) ;  /* 0x0000001000348947 */ /* 0x002fec0003800000 */
.L_x_228:
[----:B------:R-:W1:Y:S01]  /*9540*/  SYNCS.PHASECHK.TRANS64.TRYWAIT P0, [R6+URZ], R5 ;  /* 0x00000005060075a7 */ /* 0x000e62000800017f */
[----:B------:R-:W-:-:S05]  /*9550*/  VIADD R2, R9, 0x1 ;  /* 0x0000000109027836 */ /* 0x000fca0000000000 */
[----:B------:R-:W-:-:S04]  /*9560*/  ISETP.NE.AND P1, PT, R2, 0x1c, PT ;  /* 0x0000001c0200780c */ /* 0x000fc80003f25270 */
[----:B------:R-:W-:Y:S02]  /*9570*/  SEL R3, RZ, 0x1, P1 ;  /* 0x00000001ff037807 */ /* 0x000fe40000800000 */
[----:B0-----:R-:W-:Y:S02]  /*9580*/  SEL R7, R2, RZ, P1 ;  /* 0x000000ff02077207 */ /* 0x001fe40000800000 */
[----:B------:R-:W-:-:S03]  /*9590*/  LOP3.LUT R8, R8, R3, RZ, 0x3c, !PT ;  /* 0x0000000308087212 */ /* 0x000fc600078e3cff */
[----:B------:R-:W-:Y:S01]  /*95a0*/  IMAD R9, R7, 0x8, R0 ;  /* 0x0000000807097824 */ /* 0x000fe200078e0200 */
[----:B------:R-:W-:Y:S01]  /*95b0*/  SHF.L.U32 R4, R8, 0x1f, RZ ;  /* 0x0000001f08047819 */ /* 0x000fe200000006ff */
[----:B-1----:R-:W-:Y:S06]  /*95c0*/  @!P0 BRA `(.L_x_194) ;  /* 0x0000001000248947 */ /* 0x002fec0003800000 */
.L_x_229:
[----:B------:R-:W1:Y:S01]  /*95d0*/  SYNCS.PHASECHK.TRANS64.TRYWAIT P0, [R9+URZ], R4 ;  /* 0x00000004090075a7 */ /* 0x000e62000800017f */
[----:B------:R-:W-:-:S05]  /*95e0*/  VIADD R2, R7, 0x1 ;  /* 0x0000000107027836 */ /* 0x000fca0000000000 */
[----:B------:R-:W-:-:S04]  /*95f0*/  ISETP.NE.AND P1, PT, R2, 0x1c, PT ;  /* 0x0000001c0200780c */ /* 0x000fc80003f25270 */
[----:B------:R-:W-:Y:S02]  /*9600*/  SEL R3, RZ, 0x1, P1 ;  /* 0x00000001ff037807 */ /* 0x000fe40000800000 */
[----:B------:R-:W-:Y:S02]  /*9610*/  SEL R7, R2, RZ, P1 ;  /* 0x000000ff02077207 */ /* 0x000fe40000800000 */
[----:B------:R-:W-:-:S03]  /*9620*/  LOP3.LUT R8, R8, R3, RZ, 0x3c, !PT ;  /* 0x0000000308087212 */ /* 0x000fc600078e3cff */
[----:B0-----:R-:W-:Y:S01]  /*9630*/  IMAD R6, R7, 0x8, R0 ;  /* 0x0000000807067824 */ /* 0x001fe200078e0200 */
[----:B------:R-:W-:Y:S01]  /*9640*/  SHF.L.U32 R5, R8, 0x1f, RZ ;  /* 0x0000001f08057819 */ /* 0x000fe200000006ff */
[----:B-1----:R-:W-:Y:S06]  /*9650*/  @!P0 BRA `(.L_x_195) ;  /* 0x0000001000148947 */ /* 0x002fec0003800000 */
.L_x_230:
        /* <DEDUP_REMOVED lines=9> */
.L_x_231:
        /* <DEDUP_REMOVED lines=9> */
.L_x_232:
        /* <DEDUP_REMOVED lines=9> */
.L_x_233:
        /* <DEDUP_REMOVED lines=9> */
.L_x_234:
        /* <DEDUP_REMOVED lines=9> */
.L_x_235:
        /* <DEDUP_REMOVED lines=9> */
.L_x_236:
        /* <DEDUP_REMOVED lines=9> */
.L_x_237:
        /* <DEDUP_REMOVED lines=9> */
.L_x_238:
        /* <DEDUP_REMOVED lines=9> */
.L_x_239:
        /* <DEDUP_REMOVED lines=9> */
.L_x_240:
        /* <DEDUP_REMOVED lines=9> */
.L_x_241:
        /* <DEDUP_REMOVED lines=9> */
.L_x_242:
        /* <DEDUP_REMOVED lines=9> */
.L_x_243:
        /* <DEDUP_REMOVED lines=9> */
.L_x_244:
        /* <DEDUP_REMOVED lines=9> */
.L_x_245:
        /* <DEDUP_REMOVED lines=9> */
.L_x_246:
        /* <DEDUP_REMOVED lines=9> */
.L_x_247:
        /* <DEDUP_REMOVED lines=9> */
.L_x_248:
        /* <DEDUP_REMOVED lines=9> */
.L_x_249:
        /* <DEDUP_REMOVED lines=9> */
.L_x_250:
        /* <DEDUP_REMOVED lines=9> */
.L_x_251:
        /* <DEDUP_REMOVED lines=9> */
.L_x_252:
[----:B------:R-:W1:Y:S01]  /*a2c0*/  SYNCS.PHASECHK.TRANS64.TRYWAIT P0, [R6+URZ], R5 ;  /* 0x00000005060075a7 */ /* 0x000e62000800017f */
[----:B------:R-:W-:-:S05]  /*a2d0*/  VIADD R2, R7, 0x1 ;  /* 0x0000000107027836 */ /* 0x000fca0000000000 */
[----:B------:R-:W-:-:S04]  /*a2e0*/  ISETP.NE.AND P1, PT, R2, 0x1c, PT ;  /* 0x0000001c0200780c */ /* 0x000fc80003f25270 */
[----:B0-----:R-:W-:Y:S02]  /*a2f0*/  SEL R4, RZ, 0x1, P1 ;  /* 0x00000001ff047807 */ /* 0x001fe40000800000 */
[----:B------:R-:W-:Y:S02]  /*a300*/  SEL R3, R2, RZ, P1 ;  /* 0x000000ff02037207 */ /* 0x000fe40000800000 */
[----:B------:R-:W-:Y:S01]  /*a310*/  LOP3.LUT R4, R11, R4, RZ, 0x3c, !PT ;  /* 0x000000040b047212 */ /* 0x000fe200078e3cff */
[----:B-1----:R-:W-:Y:S06]  /*a320*/  @!P0 BRA `(.L_x_218) ;  /* 0x0000000800ac8947 */ /* 0x002fec0003800000 */
.L_x_253:
[----:B------:R-:W-:Y:S01]  /*a330*/  IMAD R3, R3, 0x8, R0 ;  /* 0x0000000803037824 */ /* 0x000fe200078e0200 */
[----:B------:R-:W-:-:S07]  /*a340*/  SHF.L.U32 R0, R4, 0x1f, RZ ;  /* 0x0000001f04007819 */ /* 0x000fce00000006ff */
.L_x_219:
[----:B-1----:R1:W2:Y:S02]  /*a350*/  SYNCS.PHASECHK.TRANS64.TRYWAIT P0, [R3+URZ], R0 ;  /* 0x00000000030075a7 */ /* 0x0022a4000800017f */
[----:B--2---:R-:W-:Y:S05]  /*a360*/  @!P0 NANOSLEEP.SYNCS 0x989680 ;  /* 0x009896800000895d */ /* 0x004fea0003900000 */
[----:B------:R-:W2:Y:S02]  /*a370*/  @!P0 SYNCS.PHASECHK.TRANS64 P0, [R3+URZ], R0 ;  /* 0x00000000030085a7 */ /* 0x000ea4000800007f */
[----:B--2---:R-:W-:Y:S05]  /*a380*/  @!P0 BRA `(.L_x_219) ;  /* 0xfffffffc00f08947 */ /* 0x004fea000383ffff */
.L_x_190:
[----:B------:R-:W-:Y:S05]  /*a390*/  BSYNC B0 ;  /* 0x0000000000007941 */ /* 0x000fea0003800000 */
.L_x_189:
[----:B------:R-:W-:Y:S05]  /*a3a0*/  EXIT ;  /* 0x000000000000794d */ /* 0x000fea0003800000 */
.L_x_22:
[----:B-1----:R-:W-:-:S04]  /*a3b0*/  IMAD.U32 R13, RZ, RZ, UR6 ;  /* 0x00000006ff0d7e24 */ /* 0x002fc8000f8e00ff */
[----:B------:R1:W4:Y:S03]  /*a3c0*/  SYNCS.PHASECHK.TRANS64.TRYWAIT P0, [R13+URZ], R12 ;  /* 0x0000000c0d0075a7 */ /* 0x000326000800017f */
[----:B----4-:R-:W-:Y:S05]  /*a3d0*/  @!P0 NANOSLEEP.SYNCS 0x989680 ;  /* 0x009896800000895d */ /* 0x010fea0003900000 */
[----:B------:R-:W4:Y:S02]  /*a3e0*/  @!P0 SYNCS.PHASECHK.TRANS64 P0, [R13+URZ], R12 ;  /* 0x0000000c0d0085a7 */ /* 0x000f24000800007f */
[----:B----4-:R-:W-:Y:S05]  /*a3f0*/  @!P0 BRA `(.L_x_22) ;  /* 0xfffffffc00ec8947 */ /* 0x010fea000383ffff */
[----:B------:R-:W-:Y:S05]  /*a400*/  BRA `(.L_x_21) ;  /* 0xffffff7400c87947 */ /* 0x000fea000383ffff */
.L_x_28:
[----:B-1----:R-:W-:-:S04]  /*a410*/  IMAD.U32 R145, RZ, RZ, UR12 ;  /* 0x0000000cff917e24 */ /* 0x002fc8000f8e00ff */
[----:B------:R1:W4:Y:S03]  /*a420*/  SYNCS.PHASECHK.TRANS64.TRYWAIT P0, [R145+URZ], R140 ;  /* 0x0000008c910075a7 */ /* 0x000326000800017f */
[----:B----4-:R-:W-:Y:S05]  /*a430*/  @!P0 NANOSLEEP.SYNCS 0x989680 ;  /* 0x009896800000895d */ /* 0x010fea0003900000 */
[----:B------:R-:W4:Y:S02]  /*a440*/  @!P0 SYNCS.PHASECHK.TRANS64 P0, [R145+URZ], R140 ;  /* 0x0000008c910085a7 */ /* 0x000f24000800007f */
[----:B----4-:R-:W-:Y:S05]  /*a450*/  @!P0 BRA `(.L_x_28) ;  /* 0xfffffffc00ec8947 */ /* 0x010fea000383ffff */
[----:B------:R-:W-:Y:S05]  /*a460*/  BRA `(.L_x_27) ;  /* 0xffffff7c00f87947 */ /* 0x000fea000383ffff */
.L_x_177:
[----:B------:R-:W-:Y:S01]  /*a470*/  BSSY B1, `(.L_x_220) ;  /* 0x0000006000017945 */ /* 0x000fe20003800000 */
[----:B------:R-:W-:-:S07]  /*a480*/  IMAD.MOV.U32 R7, RZ, RZ, -0x1 ;  /* 0xffffffffff077424 */ /* 0x000fce00078e00ff */
[----:B------:R-:W-:Y:S05]  /*a490*/  WARPSYNC.COLLECTIVE R7, `(.L_x_221) ;  /* 0x00000000070c7348 */ /* 0x000fea0003c00000 */
[----:B------:R-:W-:Y:S02]  /*a4a0*/  ELECT P0, UR62, PT ;  /* 0x00000000003e782f */ /* 0x000fe40003800000 */
[----:B------:R-:W-:Y:S01]  /*a4b0*/  MOV R7, UR62 ;  /* 0x0000003e00077c02 */ /* 0x000fe20008000f00 */
[----:B------:R-:W-:Y:S10]  /*a4c0*/  ENDCOLLECTIVE ;  /* 0x000000000000791b */ /* 0x000ff40003800000 */
.L_x_221:
[----:B------:R-:W-:Y:S05]  /*a4d0*/  BSYNC B1 ;  /* 0x0000000000017941 */ /* 0x000fea0003800000 */
.L_x_220:
[----:B------:R-:W-:Y:S05]  /*a4e0*/  BRA `(.L_x_222) ;  /* 0xffffffe000e87947 */ /* 0x000fea000383ffff */
.L_x_180:
[----:B0-----:R0:W1:Y:S02]  /*a4f0*/  SYNCS.PHASECHK.TRANS64.TRYWAIT P0, [R18+URZ+0xe0], R9 ;  /* 0x0000e009120075a7 */ /* 0x001064000800017f */
[----:B-1----:R-:W-:Y:S05]  /*a500*/  @!P0 NANOSLEEP.SYNCS 0x989680 ;  /* 0x009896800000895d */ /* 0x002fea0003900000 */
[----:B------:R-:W1:Y:S02]  /*a510*/  @!P0 SYNCS.PHASECHK.TRANS64 P0, [R18+URZ+0xe0], R9 ;  /* 0x0000e009120085a7 */ /* 0x000e64000800007f */
[----:B-1----:R-:W-:Y:S05]  /*a520*/  @!P0 BRA `(.L_x_180) ;  /* 0xfffffffc00f08947 */ /* 0x002fea000383ffff */
[----:B------:R-:W-:Y:S05]  /*a530*/  BRA `(.L_x_223) ;  /* 0xffffffe400207947 */ /* 0x000fea000383ffff */
.L_x_188:
[----:B------:R-:W-:Y:S01]  /*a540*/  BSSY B0, `(.L_x_224) ;  /* 0x0000006000007945 */ /* 0x000fe20003800000 */
[----:B------:R-:W-:-:S07]  /*a550*/  IMAD.MOV.U32 R7, RZ, RZ, -0x1 ;  /* 0xffffffffff077424 */ /* 0x000fce00078e00ff */
[----:B------:R-:W-:Y:S05]  /*a560*/  WARPSYNC.COLLECTIVE R7, `(.L_x_225) ;  /* 0x00000000070c7348 */ /* 0x000fea0003c00000 */
[----:B------:R-:W-:Y:S02]  /*a570*/  ELECT P0, UR62, PT ;  /* 0x00000000003e782f */ /* 0x000fe40003800000 */
[----:B------:R-:W-:Y:S01]  /*a580*/  MOV R7, UR62 ;  /* 0x0000003e00077c02 */ /* 0x000fe20008000f00 */
[----:B------:R-:W-:Y:S10]  /*a590*/  ENDCOLLECTIVE ;  /* 0x000000000000791b */ /* 0x000ff40003800000 */
.L_x_225:
[----:B------:R-:W-:Y:S05]  /*a5a0*/  BSYNC B0 ;  /* 0x0000000000007941 */ /* 0x000fea0003800000 */
.L_x_224:
[----:B------:R-:W-:Y:S05]  /*a5b0*/  BRA `(.L_x_226) ;  /* 0xffffffec00687947 */ /* 0x000fea000383ffff */
.L_x_192:
[----:B0-----:R0:W1:Y:S02]  /*a5c0*/  SYNCS.PHASECHK.TRANS64.TRYWAIT P0, [R6+URZ], R3 ;  /* 0x00000003060075a7 */ /* 0x001064000800017f */
[----:B-1----:R-:W-:Y:S05]  /*a5d0*/  @!P0 NANOSLEEP.SYNCS 0x989680 ;  /* 0x009896800000895d */ /* 0x002fea0003900000 */
[----:B------:R-:W1:Y:S02]  /*a5e0*/  @!P0 SYNCS.PHASECHK.TRANS64 P0, [R6+URZ], R3 ;  /* 0x00000003060085a7 */ /* 0x000e64000800007f */
[----:B-1----:R-:W-:Y:S05]  /*a5f0*/  @!P0 BRA `(.L_x_192) ;  /* 0xfffffffc00f08947 */ /* 0x002fea000383ffff */
[----:B------:R-:W-:Y:S05]  /*a600*/  BRA `(.L_x_227) ;  /* 0xffffffec00a87947 */ /* 0x000fea000383ffff */
.L_x_193:
[----:B0-----:R0:W1:Y:S02]  /*a610*/  SYNCS.PHASECHK.TRANS64.TRYWAIT P0, [R7+URZ], R4 ;  /* 0x00000004070075a7 */ /* 0x001064000800017f */
[----:B-1----:R-:W-:Y:S05]  /*a620*/  @!P0 NANOSLEEP.SYNCS 0x989680 ;  /* 0x009896800000895d */ /* 0x002fea0003900000 */
[----:B------:R-:W1:Y:S02]  /*a630*/  @!P0 SYNCS.PHASECHK.TRANS64 P0, [R7+URZ], R4 ;  /* 0x00000004070085a7 */ /* 0x000e64000800007f */
[----:B-1----:R-:W-:Y:S05]  /*a640*/  @!P0 BRA `(.L_x_193) ;  /* 0xfffffffc00f08947 */ /* 0x002fea000383ffff */
[----:B------:R-:W-:Y:S05]  /*a650*/  BRA `(.L_x_228) ;  /* 0xffffffec00b87947 */ /* 0x000fea000383ffff */
.L_x_194:
[----:B0-----:R0:W1:Y:S02]  /*a660*/  SYNCS.PHASECHK.TRANS64.TRYWAIT P0, [R6+URZ], R5 ;  /* 0x00000005060075a7 */ /* 0x001064000800017f */
[----:B-1----:R-:W-:Y:S05]  /*a670*/  @!P0 NANOSLEEP.SYNCS 0x989680 ;  /* 0x009896800000895d */ /* 0x002fea0003900000 */
[----:B------:R-:W1:Y:S02]  /*a680*/  @!P0 SYNCS.PHASECHK.TRANS64 P0, [R6+URZ], R5 ;  /* 0x00000005060085a7 */ /* 0x000e64000800007f */
[----:B-1----:R-:W-:Y:S05]  /*a690*/  @!P0 BRA `(.L_x_194) ;  /* 0xfffffffc00f08947 */ /* 0x002fea000383ffff */
[----:B------:R-:W-:Y:S05]  /*a6a0*/  BRA `(.L_x_229) ;  /* 0xffffffec00c87947 */ /* 0x000fea000383ffff */
.L_x_195:
[----:B0-----:R0:W1:Y:S02]  /*a6b0*/  SYNCS.PHASECHK.TRANS64.TRYWAIT P0, [R9+URZ], R4 ;  /* 0x00000004090075a7 */ /* 0x001064000800017f */
[----:B-1----:R-:W-:Y:S05]  /*a6c0*/  @!P0 NANOSLEEP.SYNCS 0x989680 ;  /* 0x009896800000895d */ /* 0x002fea0003900000 */
[----:B------:R-:W1:Y:S02]  /*a6d0*/  @!P0 SYNCS.PHASECHK.TRANS64 P0, [R9+URZ], R4 ;  /* 0x00000004090085a7 */ /* 0x000e64000800007f */
[----:B-1----:R-:W-:Y:S05]  /*a6e0*/  @!P0 BRA `(.L_x_195) ;  /* 0xfffffffc00f08947 */ /* 0x002fea000383ffff */
[----:B------:R-:W-:Y:S05]  /*a6f0*/  BRA `(.L_x_230) ;  /* 0xffffffec00d87947 */ /* 0x000fea000383ffff */
.L_x_196:
[----:B0-----:R0:W1:Y:S02]  /*a700*/  SYNCS.PHASECHK.TRANS64.TRYWAIT P0, [R6+URZ], R5 ;  /* 0x00000005060075a7 */ /* 0x001064000800017f */
[----:B-1----:R-:W-:Y:S05]  /*a710*/  @!P0 NANOSLEEP.SYNCS 0x989680 ;  /* 0x009896800000895d */ /* 0x002fea0003900000 */
[----:B------:R-:W1:Y:S02]  /*a720*/  @!P0 SYNCS.PHASECHK.TRANS64 P0, [R6+URZ], R5 ;  /* 0x00000005060085a7 */ /* 0x000e64000800007f */
[----:B-1----:R-:W-:Y:S05]  /*a730*/  @!P0 BRA `(.L_x_196) ;  /* 0xfffffffc00f08947 */ /* 0x002fea000383ffff */
[----:B------:R-:W-:Y:S05]  /*a740*/  BRA `(.L_x_231) ;  /* 0xffffffec00e87947 */ /* 0x000fea000383ffff */
.L_x_197:
[----:B0-----:R0:W1:Y:S02]  /*a750*/  SYNCS.PHASECHK.TRANS64.TRYWAIT P0, [R9+URZ], R4 ;  /* 0x00000004090075a7 */ /* 0x001064000800017f */
[----:B-1----:R-:W-:Y:S05]  /*a760*/  @!P0 NANOSLEEP.SYNCS 0x989680 ;  /* 0x009896800000895d */ /* 0x002fea0003900000 */
[----:B------:R-:W1:Y:S02]  /*a770*/  @!P0 SYNCS.PHASECHK.TRANS64 P0, [R9+URZ], R4 ;  /* 0x00000004090085a7 */ /* 0x000e64000800007f */
[----:B-1----:R-:W-:Y:S05]  /*a780*/  @!P0 BRA `(.L_x_197) ;  /* 0xfffffffc00f08947 */ /* 0x002fea000383ffff */
[----:B------:R-:W-:Y:S05]  /*a790*/  BRA `(.L_x_232) ;  /* 0xffffffec00f87947 */ /* 0x000fea000383ffff */
.L_x_198:
[----:B0-----:R0:W1:Y:S02]  /*a7a0*/  SYNCS.PHASECHK.TRANS64.TRYWAIT P0, [R6+URZ], R5 ;  /* 0x00000005060075a7 */ /* 0x001064000800017f */
[----:B-1----:R-:W-:Y:S05]  /*a7b0*/  @!P0 NANOSLEEP.SYNCS 0x989680 ;  /* 0x009896800000895d */ /* 0x002fea0003900000 */
[----:B------:R-:W1:Y:S02]  /*a7c0*/  @!P0 SYNCS.PHASECHK.TRANS64 P0, [R6+URZ], R5 ;  /* 0x00000005060085a7 */ /* 0x000e64000800007f */
[----:B-1----:R-:W-:Y:S05]  /*a7d0*/  @!P0 BRA `(.L_x_198) ;  /* 0xfffffffc00f08947 */ /* 0x002fea000383ffff */
[----:B------:R-:W-:Y:S05]  /*a7e0*/  BRA `(.L_x_233) ;  /* 0xfffffff000087947 */ /* 0x000fea000383ffff */
.L_x_199:
[----:B0-----:R0:W1:Y:S02]  /*a7f0*/  SYNCS.PHASECHK.TRANS64.TRYWAIT P0, [R9+URZ], R4 ;  /* 0x00000004090075a7 */ /* 0x001064000800017f */
[----:B-1----:R-:W-:Y:S05]  /*a800*/  @!P0 NANOSLEEP.SYNCS 0x989680 ;  /* 0x009896800000895d */ /* 0x002fea0003900000 */
[----:B------:R-:W1:Y:S02]  /*a810*/  @!P0 SYNCS.PHASECHK.TRANS64 P0, [R9+URZ], R4 ;  /* 0x00000004090085a7 */ /* 0x000e64000800007f */
[----:B-1----:R-:W-:Y:S05]  /*a820*/  @!P0 BRA `(.L_x_199) ;  /* 0xfffffffc00f08947 */ /* 0x002fea000383ffff */
[----:B------:R-:W-:Y:S05]  /*a830*/  BRA `(.L_x_234) ;  /* 0xfffffff000187947 */ /* 0x000fea000383ffff */
.L_x_200:
[----:B0-----:R0:W1:Y:S02]  /*a840*/  SYNCS.PHASECHK.TRANS64.TRYWAIT P0, [R6+URZ], R5 ;  /* 0x00000005060075a7 */ /* 0x001064000800017f */
[----:B-1----:R-:W-:Y:S05]  /*a850*/  @!P0 NANOSLEEP.SYNCS 0x989680 ;  /* 0x009896800000895d */ /* 0x002fea0003900000 */
[----:B------:R-:W1:Y:S02]  /*a860*/  @!P0 SYNCS.PHASECHK.TRANS64 P0, [R6+URZ], R5 ;  /* 0x00000005060085a7 */ /* 0x000e64000800007f */
[----:B-1----:R-:W-:Y:S05]  /*a870*/  @!P0 BRA `(.L_x_200) ;  /* 0xfffffffc00f08947 */ /* 0x002fea000383ffff */
[----:B------:R-:W-:Y:S05]  /*a880*/  BRA `(.L_x_235) ;  /* 0xfffffff000287947 */ /* 0x000fea000383ffff */
.L_x_201:
[----:B0-----:R0:W1:Y:S02]  /*a890*/  SYNCS.PHASECHK.TRANS64.TRYWAIT P0, [R9+URZ], R4 ;  /* 0x00000004090075a7 */ /* 0x001064000800017f */
[----:B-1----:R-:W-:Y:S05]  /*a8a0*/  @!P0 NANOSLEEP.SYNCS 0x989680 ;  /* 0x009896800000895d */ /* 0x002fea0003900000 */
[----:B------:R-:W1:Y:S02]  /*a8b0*/  @!P0 SYNCS.PHASECHK.TRANS64 P0, [R9+URZ], R4 ;  /* 0x00000004090085a7 */ /* 0x000e64000800007f */
[----:B-1----:R-:W-:Y:S05]  /*a8c0*/  @!P0 BRA `(.L_x_201) ;  /* 0xfffffffc00f08947 */ /* 0x002fea000383ffff */
[----:B------:R-:W-:Y:S05]  /*a8d0*/  BRA `(.L_x_236) ;  /* 0xfffffff000387947 */ /* 0x000fea000383ffff */
.L_x_202:
[----:B0-----:R0:W1:Y:S02]  /*a8e0*/  SYNCS.PHASECHK.TRANS64.TRYWAIT P0, [R6+URZ], R5 ;  /* 0x00000005060075a7 */ /* 0x001064000800017f */
[----:B-1----:R-:W-:Y:S05]  /*a8f0*/  @!P0 NANOSLEEP.SYNCS 0x989680 ;  /* 0x009896800000895d */ /* 0x002fea0003900000 */
[----:B------:R-:W1:Y:S02]  /*a900*/  @!P0 SYNCS.PHASECHK.TRANS64 P0, [R6+URZ], R5 ;  /* 0x00000005060085a7 */ /* 0x000e64000800007f */
[----:B-1----:R-:W-:Y:S05]  /*a910*/  @!P0 BRA `(.L_x_202) ;  /* 0xfffffffc00f08947 */ /* 0x002fea000383ffff */
[----:B------:R-:W-:Y:S05]  /*a920*/  BRA `(.L_x_237) ;  /* 0xfffffff000487947 */ /* 0x000fea000383ffff */
.L_x_203:
[----:B0-----:R0:W1:Y:S02]  /*a930*/  SYNCS.PHASECHK.TRANS64.TRYWAIT P0, [R9+URZ], R4 ;  /* 0x00000004090075a7 */ /* 0x001064000800017f */
[----:B-1----:R-:W-:Y:S05]  /*a940*/  @!P0 NANOSLEEP.SYNCS 0x989680 ;  /* 0x009896800000895d */ /* 0x002fea0003900000 */
[----:B------:R-:W1:Y:S02]  /*a950*/  @!P0 SYNCS.PHASECHK.TRANS64 P0, [R9+URZ], R4 ;  /* 0x00000004090085a7 */ /* 0x000e64000800007f */
[----:B-1----:R-:W-:Y:S05]  /*a960*/  @!P0 BRA `(.L_x_203) ;  /* 0xfffffffc00f08947 */ /* 0x002fea000383ffff */
[----:B------:R-:W-:Y:S05]  /*a970*/  BRA `(.L_x_238) ;  /* 0xfffffff000587947 */ /* 0x000fea000383ffff */
.L_x_204:
[----:B0-----:R0:W1:Y:S02]  /*a980*/  SYNCS.PHASECHK.TRANS64.TRYWAIT P0, [R6+URZ], R5 ;  /* 0x00000005060075a7 */ /* 0x001064000800017f */
[----:B-1----:R-:W-:Y:S05]  /*a990*/  @!P0 NANOSLEEP.SYNCS 0x989680 ;  /* 0x009896800000895d */ /* 0x002fea0003900000 */
[----:B------:R-:W1:Y:S02]  /*a9a0*/  @!P0 SYNCS.PHASECHK.TRANS64 P0, [R6+URZ], R5 ;  /* 0x00000005060085a7 */ /* 0x000e64000800007f */
[----:B-1----:R-:W-:Y:S05]  /*a9b0*/  @!P0 BRA `(.L_x_204) ;  /* 0xfffffffc00f08947 */ /* 0x002fea000383ffff */
[----:B------:R-:W-:Y:S05]  /*a9c0*/  BRA `(.L_x_239) ;  /* 0xfffffff000687947 */ /* 0x000fea000383ffff */
.L_x_205:
[----:B0-----:R0:W1:Y:S02]  /*a9d0*/  SYNCS.PHASECHK.TRANS64.TRYWAIT P0, [R9+URZ], R4 ;  /* 0x00000004090075a7 */ /* 0x001064000800017f */
[----:B-1----:R-:W-:Y:S05]  /*a9e0*/  @!P0 NANOSLEEP.SYNCS 0x989680 ;  /* 0x009896800000895d */ /* 0x002fea0003900000 */
[----:B------:R-:W1:Y:S02]  /*a9f0*/  @!P0 SYNCS.PHASECHK.TRANS64 P0, [R9+URZ], R4 ;  /* 0x00000004090085a7 */ /* 0x000e64000800007f */
[----:B-1----:R-:W-:Y:S05]  /*aa00*/  @!P0 BRA `(.L_x_205) ;  /* 0xfffffffc00f08947 */ /* 0x002fea000383ffff */
[----:B------:R-:W-:Y:S05]  /*aa10*/  BRA `(.L_x_240) ;  /* 0xfffffff000787947 */ /* 0x000fea000383ffff */
.L_x_206:
[----:B0-----:R0:W1:Y:S02]  /*aa20*/  SYNCS.PHASECHK.TRANS64.TRYWAIT P0, [R6+URZ], R5 ;  /* 0x00000005060075a7 */ /* 0x001064000800017f */
[----:B-1----:R-:W-:Y:S05]  /*aa30*/  @!P0 NANOSLEEP.SYNCS 0x989680 ;  /* 0x009896800000895d */ /* 0x002fea0003900000 */
[----:B------:R-:W1:Y:S02]  /*aa40*/  @!P0 SYNCS.PHASECHK.TRANS64 P0, [R6+URZ], R5 ;  /* 0x00000005060085a7 */ /* 0x000e64000800007f */
[----:B-1----:R-:W-:Y:S05]  /*aa50*/  @!P0 BRA `(.L_x_206) ;  /* 0xfffffffc00f08947 */ /* 0x002fea000383ffff */
[----:B------:R-:W-:Y:S05]  /*aa60*/  BRA `(.L_x_241) ;  /* 0xfffffff000887947 */ /* 0x000fea000383ffff */
.L_x_207:
[----:B0-----:R0:W1:Y:S02]  /*aa70*/  SYNCS.PHASECHK.TRANS64.TRYWAIT P0, [R9+URZ], R4 ;  /* 0x00000004090075a7 */ /* 0x001064000800017f */
[----:B-1----:R-:W-:Y:S05]  /*aa80*/  @!P0 NANOSLEEP.SYNCS 0x989680 ;  /* 0x009896800000895d */ /* 0x002fea0003900000 */
[----:B------:R-:W1:Y:S02]  /*aa90*/  @!P0 SYNCS.PHASECHK.TRANS64 P0, [R9+URZ], R4 ;  /* 0x00000004090085a7 */ /* 0x000e64000800007f */
[----:B-1----:R-:W-:Y:S05]  /*aaa0*/  @!P0 BRA `(.L_x_207) ;  /* 0xfffffffc00f08947 */ /* 0x002fea000383ffff */
[----:B------:R-:W-:Y:S05]  /*aab0*/  BRA `(.L_x_242) ;  /* 0xfffffff000987947 */ /* 0x000fea000383ffff */
.L_x_208:
[----:B0-----:R0:W1:Y:S02]  /*aac0*/  SYNCS.PHASECHK.TRANS64.TRYWAIT P0, [R6+URZ], R5 ;  /* 0x00000005060075a7 */ /* 0x001064000800017f */
[----:B-1----:R-:W-:Y:S05]  /*aad0*/  @!P0 NANOSLEEP.SYNCS 0x989680 ;  /* 0x009896800000895d */ /* 0x002fea0003900000 */
[----:B------:R-:W1:Y:S02]  /*aae0*/  @!P0 SYNCS.PHASECHK.TRANS64 P0, [R6+URZ], R5 ;  /* 0x00000005060085a7 */ /* 0x000e64000800007f */
[----:B-1----:R-:W-:Y:S05]  /*aaf0*/  @!P0 BRA `(.L_x_208) ;  /* 0xfffffffc00f08947 */ /* 0x002fea000383ffff */
[----:B------:R-:W-:Y:S05]  /*ab00*/  BRA `(.L_x_243) ;  /* 0xfffffff000a87947 */ /* 0x000fea000383ffff */
.L_x_209:
[----:B0-----:R0:W1:Y:S02]  /*ab10*/  SYNCS.PHASECHK.TRANS64.TRYWAIT P0, [R9+URZ], R4 ;  /* 0x00000004090075a7 */ /* 0x001064000800017f */
[----:B-1----:R-:W-:Y:S05]  /*ab20*/  @!P0 NANOSLEEP.SYNCS 0x989680 ;  /* 0x009896800000895d */ /* 0x002fea0003900000 */
[----:B------:R-:W1:Y:S02]  /*ab30*/  @!P0 SYNCS.PHASECHK.TRANS64 P0, [R9+URZ], R4 ;  /* 0x00000004090085a7 */ /* 0x000e64000800007f */
[----:B-1----:R-:W-:Y:S05]  /*ab40*/  @!P0 BRA `(.L_x_209) ;  /* 0xfffffffc00f08947 */ /* 0x002fea000383ffff */
[----:B------:R-:W-:Y:S05]  /*ab50*/  BRA `(.L_x_244) ;  /* 0xfffffff000b87947 */ /* 0x000fea000383ffff */
.L_x_210:
[----:B0-----:R0:W1:Y:S02]  /*ab60*/  SYNCS.PHASECHK.TRANS64.TRYWAIT P0, [R6+URZ], R5 ;  /* 0x00000005060075a7 */ /* 0x001064000800017f */
[----:B-1----:R-:W-:Y:S05]  /*ab70*/  @!P0 NANOSLEEP.SYNCS 0x989680 ;  /* 0x009896800000895d */ /* 0x002fea0003900000 */
[----:B------:R-:W1:Y:S02]  /*ab80*/  @!P0 SYNCS.PHASECHK.TRANS64 P0, [R6+URZ], R5 ;  /* 0x00000005060085a7 */ /* 0x000e64000800007f */
[----:B-1----:R-:W-:Y:S05]  /*ab90*/  @!P0 BRA `(.L_x_210) ;  /* 0xfffffffc00f08947 */ /* 0x002fea000383ffff */
[----:B------:R-:W-:Y:S05]  /*aba0*/  BRA `(.L_x_245) ;  /* 0xfffffff000c87947 */ /* 0x000fea000383ffff */
.L_x_211:
[----:B0-----:R0:W1:Y:S02]  /*abb0*/  SYNCS.PHASECHK.TRANS64.TRYWAIT P0, [R9+URZ], R4 ;  /* 0x00000004090075a7 */ /* 0x001064000800017f */
[----:B-1----:R-:W-:Y:S05]  /*abc0*/  @!P0 NANOSLEEP.SYNCS 0x989680 ;  /* 0x009896800000895d */ /* 0x002fea0003900000 */
[----:B------:R-:W1:Y:S02]  /*abd0*/  @!P0 SYNCS.PHASECHK.TRANS64 P0, [R9+URZ], R4 ;  /* 0x00000004090085a7 */ /* 0x000e64000800007f */
[----:B-1----:R-:W-:Y:S05]  /*abe0*/  @!P0 BRA `(.L_x_211) ;  /* 0xfffffffc00f08947 */ /* 0x002fea000383ffff */
[----:B------:R-:W-:Y:S05]  /*abf0*/  BRA `(.L_x_246) ;  /* 0xfffffff000d87947 */ /* 0x000fea000383ffff */
.L_x_212:
[----:B0-----:R0:W1:Y:S02]  /*ac00*/  SYNCS.PHASECHK.TRANS64.TRYWAIT P0, [R6+URZ], R5 ;  /* 0x00000005060075a7 */ /* 0x001064000800017f */
[----:B-1----:R-:W-:Y:S05]  /*ac10*/  @!P0 NANOSLEEP.SYNCS 0x989680 ;  /* 0x009896800000895d */ /* 0x002fea0003900000 */
[----:B------:R-:W1:Y:S02]  /*ac20*/  @!P0 SYNCS.PHASECHK.TRANS64 P0, [R6+URZ], R5 ;  /* 0x00000005060085a7 */ /* 0x000e64000800007f */
[----:B-1----:R-:W-:Y:S05]  /*ac30*/  @!P0 BRA `(.L_x_212) ;  /* 0xfffffffc00f08947 */ /* 0x002fea000383ffff */
[----:B------:R-:W-:Y:S05]  /*ac40*/  BRA `(.L_x_247) ;  /* 0xfffffff000e87947 */ /* 0x000fea000383ffff */
.L_x_213:
[----:B0-----:R0:W1:Y:S02]  /*ac50*/  SYNCS.PHASECHK.TRANS64.TRYWAIT P0, [R9+URZ], R4 ;  /* 0x00000004090075a7 */ /* 0x001064000800017f */
[----:B-1----:R-:W-:Y:S05]  /*ac60*/  @!P0 NANOSLEEP.SYNCS 0x989680 ;  /* 0x009896800000895d */ /* 0x002fea0003900000 */
[----:B------:R-:W1:Y:S02]  /*ac70*/  @!P0 SYNCS.PHASECHK.TRANS64 P0, [R9+URZ], R4 ;  /* 0x00000004090085a7 */ /* 0x000e64000800007f */
[----:B-1----:R-:W-:Y:S05]  /*ac80*/  @!P0 BRA `(.L_x_213) ;  /* 0xfffffffc00f08947 */ /* 0x002fea000383ffff */
[----:B------:R-:W-:Y:S05]  /*ac90*/  BRA `(.L_x_248) ;  /* 0xfffffff000f87947 */ /* 0x000fea000383ffff */
.L_x_214:
[----:B0-----:R0:W1:Y:S02]  /*aca0*/  SYNCS.PHASECHK.TRANS64.TRYWAIT P0, [R6+URZ], R5 ;  /* 0x00000005060075a7 */ /* 0x001064000800017f */
[----:B-1----:R-:W-:Y:S05]  /*acb0*/  @!P0 NANOSLEEP.SYNCS 0x989680 ;  /* 0x009896800000895d */ /* 0x002fea0003900000 */
[----:B------:R-:W1:Y:S02]  /*acc0*/  @!P0 SYNCS.PHASECHK.TRANS64 P0, [R6+URZ], R5 ;  /* 0x00000005060085a7 */ /* 0x000e64000800007f */
[----:B-1----:R-:W-:Y:S05]  /*acd0*/  @!P0 BRA `(.L_x_214) ;  /* 0xfffffffc00f08947 */ /* 0x002fea000383ffff */
[----:B------:R-:W-:Y:S05]  /*ace0*/  BRA `(.L_x_249) ;  /* 0xfffffff400087947 */ /* 0x000fea000383ffff */
.L_x_215:
[----:B0-----:R0:W1:Y:S02]  /*acf0*/  SYNCS.PHASECHK.TRANS64.TRYWAIT P0, [R9+URZ], R4 ;  /* 0x00000004090075a7 */ /* 0x001064000800017f */
[----:B-1----:R-:W-:Y:S05]  /*ad00*/  @!P0 NANOSLEEP.SYNCS 0x989680 ;  /* 0x009896800000895d */ /* 0x002fea0003900000 */
[----:B------:R-:W1:Y:S02]  /*ad10*/  @!P0 SYNCS.PHASECHK.TRANS64 P0, [R9+URZ], R4 ;  /* 0x00000004090085a7 */ /* 0x000e64000800007f */
[----:B-1----:R-:W-:Y:S05]  /*ad20*/  @!P0 BRA `(.L_x_215) ;  /* 0xfffffffc00f08947 */ /* 0x002fea000383ffff */
[----:B------:R-:W-:Y:S05]  /*ad30*/  BRA `(.L_x_250) ;  /* 0xfffffff400187947 */ /* 0x000fea000383ffff */
.L_x_216:
[----:B0-----:R0:W1:Y:S02]  /*ad40*/  SYNCS.PHASECHK.TRANS64.TRYWAIT P0, [R6+URZ], R5 ;  /* 0x00000005060075a7 */ /* 0x001064000800017f */
[----:B-1----:R-:W-:Y:S05]  /*ad50*/  @!P0 NANOSLEEP.SYNCS 0x989680 ;  /* 0x009896800000895d */ /* 0x002fea0003900000 */
[----:B------:R-:W1:Y:S02]  /*ad60*/  @!P0 SYNCS.PHASECHK.TRANS64 P0, [R6+URZ], R5 ;  /* 0x00000005060085a7 */ /* 0x000e64000800007f */
[----:B-1----:R-:W-:Y:S05]  /*ad70*/  @!P0 BRA `(.L_x_216) ;  /* 0xfffffffc00f08947 */ /* 0x002fea000383ffff */
[----:B------:R-:W-:Y:S05]  /*ad80*/  BRA `(.L_x_251) ;  /* 0xfffffff400287947 */ /* 0x000fea000383ffff */
.L_x_217:
[----:B0-----:R0:W1:Y:S02]  /*ad90*/  SYNCS.PHASECHK.TRANS64.TRYWAIT P0, [R9+URZ], R4 ;  /* 0x00000004090075a7 */ /* 0x001064000800017f */
[----:B-1----:R-:W-:Y:S05]  /*ada0*/  @!P0 NANOSLEEP.SYNCS 0x989680 ;  /* 0x009896800000895d */ /* 0x002fea0003900000 */
[----:B------:R-:W1:Y:S02]  /*adb0*/  @!P0 SYNCS.PHASECHK.TRANS64 P0, [R9+URZ], R4 ;  /* 0x00000004090085a7 */ /* 0x000e64000800007f */
[----:B-1----:R-:W-:Y:S05]  /*adc0*/  @!P0 BRA `(.L_x_217) ;  /* 0xfffffffc00f08947 */ /* 0x002fea000383ffff */
[----:B------:R-:W-:Y:S05]  /*add0*/  BRA `(.L_x_252) ;  /* 0xfffffff400387947 */ /* 0x000fea000383ffff */
.L_x_218:
[----:B0-----:R0:W1:Y:S02]  /*ade0*/  SYNCS.PHASECHK.TRANS64.TRYWAIT P0, [R6+URZ], R5 ;  /* 0x00000005060075a7 */ /* 0x001064000800017f */
[----:B-1----:R-:W-:Y:S05]  /*adf0*/  @!P0 NANOSLEEP.SYNCS 0x989680 ;  /* 0x009896800000895d */ /* 0x002fea0003900000 */
[----:B------:R-:W1:Y:S02]  /*ae00*/  @!P0 SYNCS.PHASECHK.TRANS64 P0, [R6+URZ], R5 ;  /* 0x00000005060085a7 */ /* 0x000e64000800007f */
[----:B-1----:R-:W-:Y:S05]  /*ae10*/  @!P0 BRA `(.L_x_218) ;  /* 0xfffffffc00f08947 */ /* 0x002fea000383ffff */
[----:B------:R-:W-:Y:S05]  /*ae20*/  BRA `(.L_x_253) ;  /* 0xfffffff400407947 */ /* 0x000fea000383ffff */
.L_x_254:
[----:B------:R-:W-:-:S00]  /*ae30*/  BRA `(.L_x_254) ;  /* 0xfffffffc00fc7947 */ /* 0x000fc0000383ffff */
[----:B------:R-:W-:-:S00]  /*ae40*/  NOP ;  /* 0x0000000000007918 */ /* 0x000fc00000000000 */
        /* <DEDUP_REMOVED lines=11> */
.L_x_255:


//--------------------- .nv.shared._ZN7cutlass13device_kernelINS_4gemm6kernel13GemmUniversalIN4cute5tupleIJiiiiEEENS1_10collective13CollectiveMmaINS1_37MainloopSm90TmaGmmaWarpSpecializedFP8ILi28ENS5_IJNS4_1CILi8EEENSA_ILi1EEESC_EEENS1_35KernelTmaWarpSpecializedCooperativeEEENS5_IJNSA_ILi128EEESG_NSA_ILi32EEEEEENS_12float_e4m3_tENS5_IJlSC_lEEESJ_SK_NS4_8TiledMMAINS4_8MMA_AtomIJNS4_4SM904GMMA31MMA_64x128x32_F32E4M3E4M3_SS_TNILNSO_7ScaleInE1ELSQ_1EEEEEENS4_6LayoutINS5_IJNSA_ILi2EEESC_SC_EEENS5_IJSC_NSA_ILi0EEESW_EEEEENS5_IJNS4_10UnderscoreESZ_SZ_EEEEENS4_13SM90_TMA_LOADENS4_14ComposedLayoutINS4_7SwizzleILi1ELi4ELi3EEENS4_18smem_ptr_flag_bitsILi8EEENST_INS5_IJSB_SH_EEENS5_IJSH_SC_EEEEEEEvNS4_8identityENS4_23SM90_TMA_LOAD_MULTICASTES1B_vS1C_EENS_8epilogue10collective6detail29Sm90TmaWarpSpecializedAdapterINS1G_15DefaultEpilogueISJ_SK_SK_NS1F_6thread17LinearCombinationISJ_Li1EffLNS1K_9ScaleType4KindE0ELNS_15FloatRoundStyleE2ESJ_EENS1_15EpilogueDefaultEEEEEvvEEEEvNT_6ParamsE --------------------------
	.section	.nv.shared._ZN7cutlass13device_kernelINS_4gemm6kernel13GemmUniversalIN4cute5tupleIJiiiiEEENS1_10collective13CollectiveMmaINS1_37MainloopSm90TmaGmmaWarpSpecializedFP8ILi28ENS5_IJNS4_1CILi8EEENSA_ILi1EEESC_EEENS1_35KernelTmaWarpSpecializedCooperativeEEENS5_IJNSA_ILi128EEESG_NSA_ILi32EEEEEENS_12float_e4m3_tENS5_IJlSC_lEEESJ_SK_NS4_8TiledMMAINS4_8MMA_AtomIJNS4_4SM904GMMA31MMA_64x128x32_F32E4M3E4M3_SS_TNILNSO_7ScaleInE1ELSQ_1EEEEEENS4_6LayoutINS5_IJNSA_ILi2EEESC_SC_EEENS5_IJSC_NSA_ILi0EEESW_EEEEENS5_IJNS4_10UnderscoreESZ_SZ_EEEEENS4_13SM90_TMA_LOADENS4_14ComposedLayoutINS4_7SwizzleILi1ELi4ELi3EEENS4_18smem_ptr_flag_bitsILi8EEENST_INS5_IJSB_SH_EEENS5_IJSH_SC_EEEEEEEvNS4_8identityENS4_23SM90_TMA_LOAD_MULTICASTES1B_vS1C_EENS_8epilogue10collective6detail29Sm90TmaWarpSpecializedAdapterINS1G_15DefaultEpilogueISJ_SK_SK_NS1F_6thread17LinearCombinationISJ_Li1EffLNS1K_9ScaleType4KindE0ELNS_15FloatRoundStyleE2ESJ_EENS1_15EpilogueDefaultEEEEEvvEEEEvNT_6ParamsE,"aw",@nobits
	.sectionflags	@""
	.align	16
	.zero		1024


//--------------------- .nv.shared.reserved.0     --------------------------
	.section	.nv.shared.reserved.0,"aw",@nobits
	.weak		__nv_reservedSMEM_offset_0_alias
	.size		__nv_reservedSMEM_offset_0_alias, 0, 0
	.other		__nv_reservedSMEM_offset_0_alias,@"STO_CUDA_RESERVED_SHARED STV_DEFAULT"
__nv_reservedSMEM_offset_0_alias:
	.zero		0


//--------------------- .nv.global                --------------------------
	.section	.nv.global,"aw",@nobits
.nv.global:
	.type		_ZN40_INTERNAL_8fc35b90_4_k_cu_b2ca62fc_323014cute1_E,@object
	.size		_ZN40_INTERNAL_8fc35b90_4_k_cu_b2ca62fc_323014cute1_E,(_ZN40_INTERNAL_8fc35b90_4_k_cu_b2ca62fc_323014cuda3std3__45__cpo6cbeginE - _ZN40_INTERNAL_8fc35b90_4_k_cu_b2ca62fc_323014cute1_E)
_ZN40_INTERNAL_8fc35b90_4_k_cu_b2ca62fc_323014cute1_E:
	.zero		1
	.type		_ZN40_INTERNAL_8fc35b90_4_k_cu_b2ca62fc_323014cuda3std3__45__cpo6cbeginE,@object
	.size		_ZN40_INTERNAL_8fc35b90_4_k_cu_b2ca62fc_323014cuda3std3__45__cpo6cbeginE,(_ZN40_INTERNAL_8fc35b90_4_k_cu_b2ca62fc_323014cuda3std3__48in_placeE - _ZN40_INTERNAL_8fc35b90_4_k_cu_b2ca62fc_323014cuda3std3__45__cpo6cbeginE)
_ZN40_INTERNAL_8fc35b90_4_k_cu_b2ca62fc_323014cuda3std3__45__cpo6cbeginE:
	.zero		1
	.type		_ZN40_INTERNAL_8fc35b90_4_k_cu_b2ca62fc_323014cuda3std3__48in_placeE,@object
	.size		_ZN40_INTERNAL_8fc35b90_4_k_cu_b2ca62fc_323014cuda3std3__48in_placeE,(_ZN40_INTERNAL_8fc35b90_4_k_cu_b2ca62fc_323014cuda3std6ranges3__45__cpo9iter_moveE - _ZN40_INTERNAL_8fc35b90_4_k_cu_b2ca62fc_323014cuda3std3__48in_placeE)
_ZN40_INTERNAL_8fc35b90_4_k_cu_b2ca62fc_323014cuda3std3__48in_placeE:
	.zero		1
	.type		_ZN40_INTERNAL_8fc35b90_4_k_cu_b2ca62fc_323014cuda3std6ranges3__45__cpo9iter_moveE,@object
	.size		_ZN40_INTERNAL_8fc35b90_4_k_cu_b2ca62fc_323014cuda3std6ranges3__45__cpo9iter_moveE,(_ZN40_INTERNAL_8fc35b90_4_k_cu_b2ca62fc_323014cuda3std3__45__cpo5beginE - _ZN40_INTERNAL_8fc35b90_4_k_cu_b2ca62fc_323014cuda3std6ranges3__45__cpo9iter_moveE)
_ZN40_INTERNAL_8fc35b90_4_k_cu_b2ca62fc_323014cuda3std6ranges3__45__cpo9iter_moveE:
	.zero		1
	.type		_ZN40_INTERNAL_8fc35b90_4_k_cu_b2ca62fc_323014cuda3std3__45__cpo5beginE,@object
	.size		_ZN40_INTERNAL_8fc35b90_4_k_cu_b2ca62fc_323014cuda3std3__45__cpo5beginE,(_ZN40_INTERNAL_8fc35b90_4_k_cu_b2ca62fc_323014cuda3std3__442_GLOBAL__N__8fc35b90_4_k_cu_b2ca62fc_323016ignoreE - _ZN40_INTERNAL_8fc35b90_4_k_cu_b2ca62fc_323014cuda3std3__45__cpo5beginE)
_ZN40_INTERNAL_8fc35b90_4_k_cu_b2ca62fc_323014cuda3std3__45__cpo5beginE:
	.zero		1
	.type		_ZN40_INTERNAL_8fc35b90_4_k_cu_b2ca62fc_323014cuda3std3__442_GLOBAL__N__8fc35b90_4_k_cu_b2ca62fc_323016ignoreE,@object
	.size		_ZN40_INTERNAL_8fc35b90_4_k_cu_b2ca62fc_323014cuda3std3__442_GLOBAL__N__8fc35b90_4_k_cu_b2ca62fc_323016ignoreE,(_ZN40_INTERNAL_8fc35b90_4_k_cu_b2ca62fc_323014cute7productE - _ZN40_INTERNAL_8fc35b90_4_k_cu_b2ca62fc_323014cuda3std3__442_GLOBAL__N__8fc35b90_4_k_cu_b2ca62fc_323016ignoreE)
_ZN40_INTERNAL_8fc35b90_4_k_cu_b2ca62fc_323014cuda3std3__442_GLOBAL__N__8fc35b90_4_k_cu_b2ca62fc_323016ignoreE:
	.zero		1
	.type		_ZN40_INTERNAL_8fc35b90_4_k_cu_b2ca62fc_323014cute7productE,@object
	.size		_ZN40_INTERNAL_8fc35b90_4_k_cu_b2ca62fc_323014cute7productE,(_ZN40_INTERNAL_8fc35b90_4_k_cu_b2ca62fc_323014cuda3std3__45__cpo3endE - _ZN40_INTERNAL_8fc35b90_4_k_cu_b2ca62fc_323014cute7productE)
_ZN40_INTERNAL_8fc35b90_4_k_cu_b2ca62fc_323014cute7productE:
	.zero		1
	.type		_ZN40_INTERNAL_8fc35b90_4_k_cu_b2ca62fc_323014cuda3std3__45__cpo3endE,@object
	.size		_ZN40_INTERNAL_8fc35b90_4_k_cu_b2ca62fc_323014cuda3std3__45__cpo3endE,(_ZN40_INTERNAL_8fc35b90_4_k_cu_b2ca62fc_323014cuda3std3__419piecewise_constructE - _ZN40_INTERNAL_8fc35b90_4_k_cu_b2ca62fc_323014cuda3std3__45__cpo3endE)
_ZN40_INTERNAL_8fc35b90_4_k_cu_b2ca62fc_323014cuda3std3__45__cpo3endE:
	.zero		1
	.type		_ZN40_INTERNAL_8fc35b90_4_k_cu_b2ca62fc_323014cuda3std3__419piecewise_constructE,@object
	.size		_ZN40_INTERNAL_8fc35b90_4_k_cu_b2ca62fc_323014cuda3std3__419piecewise_constructE,(_ZN40_INTERNAL_8fc35b90_4_k_cu_b2ca62fc_323014cuda3std3__45__cpo4cendE - _ZN40_INTERNAL_8fc35b90_4_k_cu_b2ca62fc_323014cuda3std3__419piecewise_constructE)
_ZN40_INTERNAL_8fc35b90_4_k_cu_b2ca62fc_323014cuda3std3__419piecewise_constructE:
	.zero		1
	.type		_ZN40_INTERNAL_8fc35b90_4_k_cu_b2ca62fc_323014cuda3std3__45__cpo4cendE,@object
	.size		_ZN40_INTERNAL_8fc35b90_4_k_cu_b2ca62fc_323014cuda3std3__45__cpo4cendE,(_ZN40_INTERNAL_8fc35b90_4_k_cu_b2ca62fc_323014cuda3std6ranges3__45__cpo4swapE - _ZN40_INTERNAL_8fc35b90_4_k_cu_b2ca62fc_323014cuda3std3__45__cpo4cendE)
_ZN40_INTERNAL_8fc35b90_4_k_cu_b2ca62fc_323014cuda3std3__45__cpo4cendE:
	.zero		1
	.type		_ZN40_INTERNAL_8fc35b90_4_k_cu_b2ca62fc_323014cuda3std6ranges3__45__cpo4swapE,@object
	.size		_ZN40_INTERNAL_8fc35b90_4_k_cu_b2ca62fc_323014cuda3std6ranges3__45__cpo4swapE,(.L_7 - _ZN40_INTERNAL_8fc35b90_4_k_cu_b2ca62fc_323014cuda3std6ranges3__45__cpo4swapE)
_ZN40_INTERNAL_8fc35b90_4_k_cu_b2ca62fc_323014cuda3std6ranges3__45__cpo4swapE:
	.zero		1
.L_7:


//--------------------- .nv.constant0._ZN7cutlass13device_kernelINS_4gemm6kernel13GemmUniversalIN4cute5tupleIJiiiiEEENS1_10collective13CollectiveMmaINS1_37MainloopSm90TmaGmmaWarpSpecializedFP8ILi28ENS5_IJNS4_1CILi8EEENSA_ILi1EEESC_EEENS1_35KernelTmaWarpSpecializedCooperativeEEENS5_IJNSA_ILi128EEESG_NSA_ILi32EEEEEENS_12float_e4m3_tENS5_IJlSC_lEEESJ_SK_NS4_8TiledMMAINS4_8MMA_AtomIJNS4_4SM904GMMA31MMA_64x128x32_F32E4M3E4M3_SS_TNILNSO_7ScaleInE1ELSQ_1EEEEEENS4_6LayoutINS5_IJNSA_ILi2EEESC_SC_EEENS5_IJSC_NSA_ILi0EEESW_EEEEENS5_IJNS4_10UnderscoreESZ_SZ_EEEEENS4_13SM90_TMA_LOADENS4_14ComposedLayoutINS4_7SwizzleILi1ELi4ELi3EEENS4_18smem_ptr_flag_bitsILi8EEENST_INS5_IJSB_SH_EEENS5_IJSH_SC_EEEEEEEvNS4_8identityENS4_23SM90_TMA_LOAD_MULTICASTES1B_vS1C_EENS_8epilogue10collective6detail29Sm90TmaWarpSpecializedAdapterINS1G_15DefaultEpilogueISJ_SK_SK_NS1F_6thread17LinearCombinationISJ_Li1EffLNS1K_9ScaleType4KindE0ELNS_15FloatRoundStyleE2ESJ_EENS1_15EpilogueDefaultEEEEEvvEEEEvNT_6ParamsE --------------------------
	.section	.nv.constant0._ZN7cutlass13device_kernelINS_4gemm6kernel13GemmUniversalIN4cute5tupleIJiiiiEEENS1_10collective13CollectiveMmaINS1_37MainloopSm90TmaGmmaWarpSpecializedFP8ILi28ENS5_IJNS4_1CILi8EEENSA_ILi1EEESC_EEENS1_35KernelTmaWarpSpecializedCooperativeEEENS5_IJNSA_ILi128EEESG_NSA_ILi32EEEEEENS_12float_e4m3_tENS5_IJlSC_lEEESJ_SK_NS4_8TiledMMAINS4_8MMA_AtomIJNS4_4SM904GMMA31MMA_64x128x32_F32E4M3E4M3_SS_TNILNSO_7ScaleInE1ELSQ_1EEEEEENS4_6LayoutINS5_IJNSA_ILi2EEESC_SC_EEENS5_IJSC_NSA_ILi0EEESW_EEEEENS5_IJNS4_10UnderscoreESZ_SZ_EEEEENS4_13SM90_TMA_LOADENS4_14ComposedLayoutINS4_7SwizzleILi1ELi4ELi3EEENS4_18smem_ptr_flag_bitsILi8EEENST_INS5_IJSB_SH_EEENS5_IJSH_SC_EEEEEEEvNS4_8identityENS4_23SM90_TMA_LOAD_MULTICASTES1B_vS1C_EENS_8epilogue10collective6detail29Sm90TmaWarpSpecializedAdapterINS1G_15DefaultEpilogueISJ_SK_SK_NS1F_6thread17LinearCombinationISJ_Li1EffLNS1K_9ScaleType4KindE0ELNS_15FloatRoundStyleE2ESJ_EENS1_15EpilogueDefaultEEEEEvvEEEEvNT_6ParamsE,"a",@progbits
	.sectionflags	@""
	.align	4
.nv.constant0._ZN7cutlass13device_kernelINS_4gemm6kernel13GemmUniversalIN4cute5tupleIJiiiiEEENS1_10collective13CollectiveMmaINS1_37MainloopSm90TmaGmmaWarpSpecializedFP8ILi28ENS5_IJNS4_1CILi8EEENSA_ILi1EEESC_EEENS1_35KernelTmaWarpSpecializedCooperativeEEENS5_IJNSA_ILi128EEESG_NSA_ILi32EEEEEENS_12float_e4m3_tENS5_IJlSC_lEEESJ_SK_NS4_8TiledMMAINS4_8MMA_AtomIJNS4_4SM904GMMA31MMA_64x128x32_F32E4M3E4M3_SS_TNILNSO_7ScaleInE1ELSQ_1EEEEEENS4_6LayoutINS5_IJNSA_ILi2EEESC_SC_EEENS5_IJSC_NSA_ILi0EEESW_EEEEENS5_IJNS4_10UnderscoreESZ_SZ_EEEEENS4_13SM90_TMA_LOADENS4_14ComposedLayoutINS4_7SwizzleILi1ELi4ELi3EEENS4_18smem_ptr_flag_bitsILi8EEENST_INS5_IJSB_SH_EEENS5_IJSH_SC_EEEEEEEvNS4_8identityENS4_23SM90_TMA_LOAD_MULTICASTES1B_vS1C_EENS_8epilogue10collective6detail29Sm90TmaWarpSpecializedAdapterINS1G_15DefaultEpilogueISJ_SK_SK_NS1F_6thread17LinearCombinationISJ_Li1EffLNS1K_9ScaleType4KindE0ELNS_15FloatRoundStyleE2ESJ_EENS1_15EpilogueDefaultEEEEEvvEEEEvNT_6ParamsE:
	.zero		1664


//--------------------- SYMBOLS --------------------------

	.type		.nv.reservedSmem.offset0,@object
	.size		.nv.reservedSmem.offset0,0x4
